	.target	sm_90a

	.elftype	@"ET_EXEC"


//--------------------- .note.nv.tkinfo           --------------------------
	.section	.note.nv.tkinfo,"",@"SHT_NOTE"
	.sectionflags	@"SHF_NOTE_NV_TKINFO"
	.tkinfo
        /*0018*/ 	.word	0x00000002
        /*0030*/ 	.string	""
        /*0030*/ 	.string	"ptxas"
        /*0030*/ 	.string	"Cuda compilation tools, release 13.0, V13.0.88"
        /*0030*/ 	.string	"Build cuda_13.0.r13.0/compiler.36424714_0"
        /*0030*/ 	.string	"-arch sm_90a -m 64 "



//--------------------- .note.nv.cuinfo           --------------------------
	.section	.note.nv.cuinfo,"",@"SHT_NOTE"
	.sectionflags	@"SHF_NOTE_NV_CUINFO"
        /*0018*/ 	.short	0x0002
        /*001a*/ 	.short	0x005a
        /*001c*/ 	.short	0x0082
	.zero		2


//--------------------- .nv.info                  --------------------------
	.section	.nv.info,"",@"SHT_CUDA_INFO"
	.align	4


	//----- nvinfo : EIATTR_REGCOUNT
	.align		4
        /*0000*/ 	.byte	0x04, 0x2f
        /*0002*/ 	.short	(.L_15 - .L_14)
	.align		4
.L_14:
        /*0004*/ 	.word	index@(_ZN7cutlass13device_kernelINS_4gemm6kernel13GemmUniversalIN4cute5tupleIJiiiiEEENS1_10collective13CollectiveMmaINS1_34MainloopSm90TmaGmmaWarpSpecializedILi3ENS5_IJNS4_1CILi2EEENSA_ILi1EEESC_EEENS1_32KernelTmaWarpSpecializedPingpongEEENS5_IJNSA_ILi64EEENSA_ILi176EEENSA_ILi128EEEEEENS_6half_tENS5_IJlSC_lEEESK_SL_NS4_8TiledMMAINS4_8MMA_AtomIJNS4_4SM904GMMA25MMA_64x16x16_F32F16F16_SSILNSP_5MajorE0ELSR_0ELNSP_7ScaleInE1ELSS_1EEEEEENS4_6LayoutINS5_IJSC_SC_SC_EEENS5_IJNSA_ILi0EEESX_SX_EEEEENS5_IJNS4_10UnderscoreES10_S10_EEEEENS4_13SM90_TMA_LOADENS4_14ComposedLayoutINS4_7SwizzleILi3ELi4ELi3EEENS4_18smem_ptr_flag_bitsILi16EEENSV_INS5_IJNSA_ILi8EEESG_EEENS5_IJSG_SC_EEEEEEEvNS4_8identityENS4_23SM90_TMA_LOAD_MULTICASTES1D_vS1E_EENS_8epilogue10collective6detail29Sm90TmaWarpSpecializedAdapterINS1I_15DefaultEpilogueISK_SL_SL_NS1H_6thread17LinearCombinationISK_Li1EffLNS1M_9ScaleType4KindE0ELNS_15FloatRoundStyleE2ESK_EENS1_15EpilogueDefaultEEEEEvvEEEEvNT_6ParamsE)
        /*0008*/ 	.word	0x000000a8


	//----- nvinfo : EIATTR_FRAME_SIZE
	.align		4
.L_15:
        /*000c*/ 	.byte	0x04, 0x11
        /*000e*/ 	.short	(.L_17 - .L_16)
	.align		4
.L_16:
        /*0010*/ 	.word	index@(_ZN7cutlass13device_kernelINS_4gemm6kernel13GemmUniversalIN4cute5tupleIJiiiiEEENS1_10collective13CollectiveMmaINS1_34MainloopSm90TmaGmmaWarpSpecializedILi3ENS5_IJNS4_1CILi2EEENSA_ILi1EEESC_EEENS1_32KernelTmaWarpSpecializedPingpongEEENS5_IJNSA_ILi64EEENSA_ILi176EEENSA_ILi128EEEEEENS_6half_tENS5_IJlSC_lEEESK_SL_NS4_8TiledMMAINS4_8MMA_AtomIJNS4_4SM904GMMA25MMA_64x16x16_F32F16F16_SSILNSP_5MajorE0ELSR_0ELNSP_7ScaleInE1ELSS_1EEEEEENS4_6LayoutINS5_IJSC_SC_SC_EEENS5_IJNSA_ILi0EEESX_SX_EEEEENS5_IJNS4_10UnderscoreES10_S10_EEEEENS4_13SM90_TMA_LOADENS4_14ComposedLayoutINS4_7SwizzleILi3ELi4ELi3EEENS4_18smem_ptr_flag_bitsILi16EEENSV_INS5_IJNSA_ILi8EEESG_EEENS5_IJSG_SC_EEEEEEEvNS4_8identityENS4_23SM90_TMA_LOAD_MULTICASTES1D_vS1E_EENS_8epilogue10collective6detail29Sm90TmaWarpSpecializedAdapterINS1I_15DefaultEpilogueISK_SL_SL_NS1H_6thread17LinearCombinationISK_Li1EffLNS1M_9ScaleType4KindE0ELNS_15FloatRoundStyleE2ESK_EENS1_15EpilogueDefaultEEEEEvvEEEEvNT_6ParamsE)
        /*0014*/ 	.word	0x00000008


	//----- nvinfo : EIATTR_MIN_STACK_SIZE
	.align		4
.L_17:
        /*0018*/ 	.byte	0x04, 0x12
        /*001a*/ 	.short	(.L_19 - .L_18)
	.align		4
.L_18:
        /*001c*/ 	.word	index@(_ZN7cutlass13device_kernelINS_4gemm6kernel13GemmUniversalIN4cute5tupleIJiiiiEEENS1_10collective13CollectiveMmaINS1_34MainloopSm90TmaGmmaWarpSpecializedILi3ENS5_IJNS4_1CILi2EEENSA_ILi1EEESC_EEENS1_32KernelTmaWarpSpecializedPingpongEEENS5_IJNSA_ILi64EEENSA_ILi176EEENSA_ILi128EEEEEENS_6half_tENS5_IJlSC_lEEESK_SL_NS4_8TiledMMAINS4_8MMA_AtomIJNS4_4SM904GMMA25MMA_64x16x16_F32F16F16_SSILNSP_5MajorE0ELSR_0ELNSP_7ScaleInE1ELSS_1EEEEEENS4_6LayoutINS5_IJSC_SC_SC_EEENS5_IJNSA_ILi0EEESX_SX_EEEEENS5_IJNS4_10UnderscoreES10_S10_EEEEENS4_13SM90_TMA_LOADENS4_14ComposedLayoutINS4_7SwizzleILi3ELi4ELi3EEENS4_18smem_ptr_flag_bitsILi16EEENSV_INS5_IJNSA_ILi8EEESG_EEENS5_IJSG_SC_EEEEEEEvNS4_8identityENS4_23SM90_TMA_LOAD_MULTICASTES1D_vS1E_EENS_8epilogue10collective6detail29Sm90TmaWarpSpecializedAdapterINS1I_15DefaultEpilogueISK_SL_SL_NS1H_6thread17LinearCombinationISK_Li1EffLNS1M_9ScaleType4KindE0ELNS_15FloatRoundStyleE2ESK_EENS1_15EpilogueDefaultEEEEEvvEEEEvNT_6ParamsE)
        /*0020*/ 	.word	0x00000008
.L_19:


//--------------------- .nv.compat                --------------------------
	.section	.nv.compat,"",@"SHT_CUDA_COMPAT_INFO"
	.align	4
        /*0000*/ 	.byte	0x02, 0x09, 0x01, 0x00, 0x02, 0x02, 0x04, 0x00, 0x02, 0x05, 0x05, 0x00, 0x03, 0x07, 0x01, 0x01
        /*0010*/ 	.byte	0x02, 0x03, 0x01, 0x00, 0x02, 0x06, 0x01, 0x00, 0x04, 0x0b, 0x08, 0x00, 0x00, 0x00, 0x00, 0x00
        /*0020*/ 	.byte	0x00, 0x00, 0x00, 0x00


//--------------------- .nv.info._ZN7cutlass13device_kernelINS_4gemm6kernel13GemmUniversalIN4cute5tupleIJiiiiEEENS1_10collective13CollectiveMmaINS1_34MainloopSm90TmaGmmaWarpSpecializedILi3ENS5_IJNS4_1CILi2EEENSA_ILi1EEESC_EEENS1_32KernelTmaWarpSpecializedPingpongEEENS5_IJNSA_ILi64EEENSA_ILi176EEENSA_ILi128EEEEEENS_6half_tENS5_IJlSC_lEEESK_SL_NS4_8TiledMMAINS4_8MMA_AtomIJNS4_4SM904GMMA25MMA_64x16x16_F32F16F16_SSILNSP_5MajorE0ELSR_0ELNSP_7ScaleInE1ELSS_1EEEEEENS4_6LayoutINS5_IJSC_SC_SC_EEENS5_IJNSA_ILi0EEESX_SX_EEEEENS5_IJNS4_10UnderscoreES10_S10_EEEEENS4_13SM90_TMA_LOADENS4_14ComposedLayoutINS4_7SwizzleILi3ELi4ELi3EEENS4_18smem_ptr_flag_bitsILi16EEENSV_INS5_IJNSA_ILi8EEESG_EEENS5_IJSG_SC_EEEEEEEvNS4_8identityENS4_23SM90_TMA_LOAD_MULTICASTES1D_vS1E_EENS_8epilogue10collective6detail29Sm90TmaWarpSpecializedAdapterINS1I_15DefaultEpilogueISK_SL_SL_NS1H_6thread17LinearCombinationISK_Li1EffLNS1M_9ScaleType4KindE0ELNS_15FloatRoundStyleE2ESK_EENS1_15EpilogueDefaultEEEEEvvEEEEvNT_6ParamsE --------------------------
	.section	.nv.info._ZN7cutlass13device_kernelINS_4gemm6kernel13GemmUniversalIN4cute5tupleIJiiiiEEENS1_10collective13CollectiveMmaINS1_34MainloopSm90TmaGmmaWarpSpecializedILi3ENS5_IJNS4_1CILi2EEENSA_ILi1EEESC_EEENS1_32KernelTmaWarpSpecializedPingpongEEENS5_IJNSA_ILi64EEENSA_ILi176EEENSA_ILi128EEEEEENS_6half_tENS5_IJlSC_lEEESK_SL_NS4_8TiledMMAINS4_8MMA_AtomIJNS4_4SM904GMMA25MMA_64x16x16_F32F16F16_SSILNSP_5MajorE0ELSR_0ELNSP_7ScaleInE1ELSS_1EEEEEENS4_6LayoutINS5_IJSC_SC_SC_EEENS5_IJNSA_ILi0EEESX_SX_EEEEENS5_IJNS4_10UnderscoreES10_S10_EEEEENS4_13SM90_TMA_LOADENS4_14ComposedLayoutINS4_7SwizzleILi3ELi4ELi3EEENS4_18smem_ptr_flag_bitsILi16EEENSV_INS5_IJNSA_ILi8EEESG_EEENS5_IJSG_SC_EEEEEEEvNS4_8identityENS4_23SM90_TMA_LOAD_MULTICASTES1D_vS1E_EENS_8epilogue10collective6detail29Sm90TmaWarpSpecializedAdapterINS1I_15DefaultEpilogueISK_SL_SL_NS1H_6thread17LinearCombinationISK_Li1EffLNS1M_9ScaleType4KindE0ELNS_15FloatRoundStyleE2ESK_EENS1_15EpilogueDefaultEEEEEvvEEEEvNT_6ParamsE,"",@"SHT_CUDA_INFO"
	.sectionflags	@""
	.align	4


	//----- nvinfo : EIATTR_CUDA_API_VERSION
	.align		4
        /*0000*/ 	.byte	0x04, 0x37
        /*0002*/ 	.short	(.L_21 - .L_20)
.L_20:
        /*0004*/ 	.word	0x00000082


	//----- nvinfo : EIATTR_KPARAM_INFO
	.align		4
.L_21:
        /*0008*/ 	.byte	0x04, 0x17
        /*000a*/ 	.short	(.L_23 - .L_22)
.L_22:
        /*000c*/ 	.word	0x00000000
        /*0010*/ 	.short	0x0000
        /*0012*/ 	.short	0x0070
        /*0014*/ 	.byte	0x00, 0xf0, 0x01, 0x10


	//----- nvinfo : EIATTR_SPARSE_MMA_MASK
	.align		4
.L_23:
        /*0018*/ 	.byte	0x03, 0x50
        /*001a*/ 	.short	0x0000


	//----- nvinfo : EIATTR_MAXREG_COUNT
	.align		4
        /*001c*/ 	.byte	0x03, 0x1b
        /*001e*/ 	.short	0x00a8


	//----- nvinfo : EIATTR_NUM_BARRIERS
	.align		4
        /*0020*/ 	.byte	0x02, 0x4c
        /*0022*/ 	.byte	0x01
	.zero		1


	//----- nvinfo : EIATTR_EXTERNS
	.align		4
        /*0024*/ 	.byte	0x04, 0x0f
        /*0026*/ 	.short	(.L_25 - .L_24)


	//   ....[0]....
	.align		4
.L_24:
        /*0028*/ 	.word	index@(__assertfail)


	//----- nvinfo : EIATTR_ANNOTATIONS
	.align		4
.L_25:
        /*002c*/ 	.byte	0x04, 0x55
        /*002e*/ 	.short	(.L_27 - .L_26)


	//   ....[0]....
.L_26:
        /*0030*/ 	.word	0x00000001
        /*0034*/ 	.byte	0x90, 0x0d, 0x00, 0x00, 0x01, 0x00, 0x00, 0x00, 0xf0, 0xbd, 0x00, 0x00, 0x01, 0x00, 0x00, 0x00
        /*0044*/ 	.byte	0x20, 0xcb, 0x00, 0x00


	//----- nvinfo : EIATTR_MERCURY_ISA_VERSION
	.align		4
.L_27:
        /*0048*/ 	.byte	0x03, 0x5f
        /*004a*/ 	.short	0x0101


	//----- nvinfo : EIATTR_INT_WARP_WIDE_INSTR_OFFSETS
	.align		4
        /*004c*/ 	.byte	0x04, 0x31
        /*004e*/ 	.short	(.L_29 - .L_28)


	//   ....[0]....
.L_28:
        /*0050*/ 	.word	0x00000510


	//   ....[1]....
        /*0054*/ 	.word	0x00000540


	//   ....[2]....
        /*0058*/ 	.word	0x00000580


	//   ....[3]....
        /*005c*/ 	.word	0x000006b0


	//   ....[4]....
        /*0060*/ 	.word	0x000006c0


	//   ....[5]....
        /*0064*/ 	.word	0x000006d0


	//   ....[6]....
        /*0068*/ 	.word	0x00000770


	//   ....[7]....
        /*006c*/ 	.word	0x000007b0


	//   ....[8]....
        /*0070*/ 	.word	0x00005f80


	//----- nvinfo : EIATTR_COOP_GROUP_MASK_REGIDS
	.align		4
.L_29:
        /*0074*/ 	.byte	0x04, 0x29
        /*0076*/ 	.short	(.L_31 - .L_30)


	//   ....[0]....
.L_30:
        /*0078*/ 	.word	0xffffffff


	//   ....[1]....
        /*007c*/ 	.word	0xffffffff


	//   ....[2]....
        /*0080*/ 	.word	0xffffffff


	//   ....[3]....
        /*0084*/ 	.word	0xffffffff


	//   ....[4]....
        /*0088*/ 	.word	0xffffffff


	//   ....[5]....
        /*008c*/ 	.word	0xffffffff


	//   ....[6]....
        /*0090*/ 	.word	0xffffffff


	//----- nvinfo : EIATTR_COOP_GROUP_INSTR_OFFSETS
	.align		4
.L_31:
        /*0094*/ 	.byte	0x04, 0x28
        /*0096*/ 	.short	(.L_33 - .L_32)


	//   ....[0]....
.L_32:
        /*0098*/ 	.word	0x00000070


	//   ....[1]....
        /*009c*/ 	.word	0x00000080


	//   ....[2]....
        /*00a0*/ 	.word	0x00000140


	//   ....[3]....
        /*00a4*/ 	.word	0x000002d0


	//   ....[4]....
        /*00a8*/ 	.word	0x00000310


	//   ....[5]....
        /*00ac*/ 	.word	0x000006f0


	//   ....[6]....
        /*00b0*/ 	.word	0x00000930


	//----- nvinfo : EIATTR_REG_RECONFIG
	.align		4
.L_33:
        /*00b4*/ 	.byte	0x01, 0x54
	.zero		2


	//----- nvinfo : EIATTR_SYSCALL_OFFSETS
	.align		4
        /*00b8*/ 	.byte	0x04, 0x46
        /*00ba*/ 	.short	(.L_35 - .L_34)


	//   ....[0]....
.L_34:
        /*00bc*/ 	.word	0x000017c0


	//----- nvinfo : EIATTR_MBARRIER_INSTR_OFFSETS
	.align		4
.L_35:
        /*00c0*/ 	.byte	0x04, 0x39
        /*00c2*/ 	.short	(.L_37 - .L_36)


	//   ....[0]....
.L_36:
        /*00c4*/ 	.word	0x00000260
        /*00c8*/ 	.word	0x000000ff
        /*00cc*/ 	.word	0x00000000
        /*00d0*/ 	.short	0x0100
        /*00d2*/ 	.byte	0x08
	.zero		1


	//   ....[1]....
        /*00d4*/ 	.word	0x00000270
        /*00d8*/ 	.word	0x000000ff
        /*00dc*/ 	.word	0x00000018
        /*00e0*/ 	.short	0x0100
        /*00e2*/ 	.byte	0x08
	.zero		1


	//   ....[2]....
        /*00e4*/ 	.word	0x00000280
        /*00e8*/ 	.word	0x000000ff
        /*00ec*/ 	.word	0x00000008
        /*00f0*/ 	.short	0x0100
        /*00f2*/ 	.byte	0x08
	.zero		1


	//   ....[3]....
        /*00f4*/ 	.word	0x00000290
        /*00f8*/ 	.word	0x000000ff
        /*00fc*/ 	.word	0x00000020
        /*0100*/ 	.short	0x0100
        /*0102*/ 	.byte	0x08
	.zero		1


	//   ....[4]....
        /*0104*/ 	.word	0x000002a0
        /*0108*/ 	.word	0x000000ff
        /*010c*/ 	.word	0x00000010
        /*0110*/ 	.short	0x0100
        /*0112*/ 	.byte	0x08
	.zero		1


	//   ....[5]....
        /*0114*/ 	.word	0x000002b0
        /*0118*/ 	.word	0x000000ff
        /*011c*/ 	.word	0x00000028
        /*0120*/ 	.short	0x0100
        /*0122*/ 	.byte	0x08
	.zero		1


	//   ....[6]....
        /*0124*/ 	.word	0x000007e0
        /*0128*/ 	.word	0x000000ff
        /*012c*/ 	.word	0x00000060
        /*0130*/ 	.short	0x0100
        /*0132*/ 	.byte	0x08
	.zero		1


	//   ....[7]....
        /*0134*/ 	.word	0x00000870
        /*0138*/ 	.word	0x000000ff
        /*013c*/ 	.word	0x00000068
        /*0140*/ 	.short	0x0100
        /*0142*/ 	.byte	0x08
	.zero		1


	//   ....[8]....
        /*0144*/ 	.word	0x000008b0
        /*0148*/ 	.word	0x000000ff
        /*014c*/ 	.word	0x00000040
        /*0150*/ 	.short	0x0100
        /*0152*/ 	.byte	0x09
	.zero		1


	//   ....[9]....
        /*0154*/ 	.word	0x000008c0
        /*0158*/ 	.word	0x000000ff
        /*015c*/ 	.word	0x00000048
        /*0160*/ 	.short	0x0100
        /*0162*/ 	.byte	0x09
	.zero		1


	//   ....[10]....
        /*0164*/ 	.word	0x000008d0
        /*0168*/ 	.word	0x000000ff
        /*016c*/ 	.word	0x00000050
        /*0170*/ 	.short	0x0100
        /*0172*/ 	.byte	0x09
	.zero		1


	//   ....[11]....
        /*0174*/ 	.word	0x000008e0
        /*0178*/ 	.word	0x000000ff
        /*017c*/ 	.word	0x00000058
        /*0180*/ 	.short	0x0100
        /*0182*/ 	.byte	0x09
	.zero		1


	//   ....[12]....
        /*0184*/ 	.word	0x000016a0
        /*0188*/ 	.word	0x0000007b
        /*018c*/ 	.word	0x00000000
        /*0190*/ 	.short	0x010a
        /*0192*/ 	.byte	0x29
	.zero		1


	//   ....[13]....
        /*0194*/ 	.word	0x00001840
        /*0198*/ 	.word	0x00000003
        /*019c*/ 	.word	0x00000000
        /*01a0*/ 	.short	0x010a
        /*01a2*/ 	.byte	0x3f
	.zero		1


	//   ....[14]....
        /*01a4*/ 	.word	0x000018a0
        /*01a8*/ 	.word	0x00000003
        /*01ac*/ 	.word	0x00000000
        /*01b0*/ 	.short	0x010a
        /*01b2*/ 	.byte	0x3f
	.zero		1


	//   ....[15]....
        /*01b4*/ 	.word	0x00003bc0
        /*01b8*/ 	.word	0x000000ff
        /*01bc*/ 	.word	0x00000000
        /*01c0*/ 	.short	0x010a
        /*01c2*/ 	.byte	0x04
	.zero		1


	//   ....[16]....
        /*01c4*/ 	.word	0x00003c00
        /*01c8*/ 	.word	0x000000ff
        /*01cc*/ 	.word	0x00000000
        /*01d0*/ 	.short	0x010a
        /*01d2*/ 	.byte	0x04
	.zero		1


	//   ....[17]....
        /*01d4*/ 	.word	0x00005e20
        /*01d8*/ 	.word	0x00000005
        /*01dc*/ 	.word	0x00000000
        /*01e0*/ 	.short	0x0101
        /*01e2*/ 	.byte	0x3f
	.zero		1


	//   ....[18]....
        /*01e4*/ 	.word	0x00005f20
        /*01e8*/ 	.word	0x0000007a
        /*01ec*/ 	.word	0x00000000
        /*01f0*/ 	.short	0x0101
        /*01f2*/ 	.byte	0x2a
	.zero		1


	//   ....[19]....
        /*01f4*/ 	.word	0x00006020
        /*01f8*/ 	.word	0x00000003
        /*01fc*/ 	.word	0x00000000
        /*0200*/ 	.short	0x0101
        /*0202*/ 	.byte	0x3f
	.zero		1


	//   ....[20]....
        /*0204*/ 	.word	0x000060e0
        /*0208*/ 	.word	0x0000007b
        /*020c*/ 	.word	0x00000010
        /*0210*/ 	.short	0x010a
        /*0212*/ 	.byte	0x29
	.zero		1


	//   ....[21]....
        /*0214*/ 	.word	0x0000be10
        /*0218*/ 	.word	0x00000078
        /*021c*/ 	.word	0x00000000
        /*0220*/ 	.short	0x0101
        /*0222*/ 	.byte	0x2a
	.zero		1


	//   ....[22]....
        /*0224*/ 	.word	0x0000c7a0
        /*0228*/ 	.word	0x0000000c
        /*022c*/ 	.word	0x00000018
        /*0230*/ 	.short	0x010a
        /*0232*/ 	.byte	0x3f
	.zero		1


	//   ....[23]....
        /*0234*/ 	.word	0x0000cc30
        /*0238*/ 	.word	0x00000005
        /*023c*/ 	.word	0x00000068
        /*0240*/ 	.short	0x0101
        /*0242*/ 	.byte	0x3f
	.zero		1


	//   ....[24]....
        /*0244*/ 	.word	0x0000d3b0
        /*0248*/ 	.word	0x00000009
        /*024c*/ 	.word	0x00000000
        /*0250*/ 	.short	0x010a
        /*0252*/ 	.byte	0x3f
	.zero		1


	//   ....[25]....
        /*0254*/ 	.word	0x0000d430
        /*0258*/ 	.word	0x00000006
        /*025c*/ 	.word	0x00000000
        /*0260*/ 	.short	0x010a
        /*0262*/ 	.byte	0x3f
	.zero		1


	//   ....[26]....
        /*0264*/ 	.word	0x0000d4c0
        /*0268*/ 	.word	0x00000003
        /*026c*/ 	.word	0x00000000
        /*0270*/ 	.short	0x010a
        /*0272*/ 	.byte	0x3f
	.zero		1


	//   ....[27]....
        /*0274*/ 	.word	0x0000d520
        /*0278*/ 	.word	0x00000079
        /*027c*/ 	.word	0x00000000
        /*0280*/ 	.short	0x010a
        /*0282*/ 	.byte	0x3f
	.zero		1


	//   ....[28]....
        /*0284*/ 	.word	0x0000d570
        /*0288*/ 	.word	0x00000003
        /*028c*/ 	.word	0x00000000
        /*0290*/ 	.short	0x010a
        /*0292*/ 	.byte	0x3f
	.zero		1


	//   ....[29]....
        /*0294*/ 	.word	0x0000d5d0
        /*0298*/ 	.word	0x00000005
        /*029c*/ 	.word	0x00000000
        /*02a0*/ 	.short	0x010a
        /*02a2*/ 	.byte	0x3f
	.zero		1


	//   ....[30]....
        /*02a4*/ 	.word	0x0000d620
        /*02a8*/ 	.word	0x00000079
        /*02ac*/ 	.word	0x00000010
        /*02b0*/ 	.short	0x010a
        /*02b2*/ 	.byte	0x3f
	.zero		1


	//   ....[31]....
        /*02b4*/ 	.word	0x0000d6f0
        /*02b8*/ 	.word	0x0000000c
        /*02bc*/ 	.word	0x00000018
        /*02c0*/ 	.short	0x010a
        /*02c2*/ 	.byte	0x3f
	.zero		1


	//   ....[32]....
        /*02c4*/ 	.word	0x0000d7c0
        /*02c8*/ 	.word	0x00000009
        /*02cc*/ 	.word	0x00000000
        /*02d0*/ 	.short	0x010a
        /*02d2*/ 	.byte	0x3f
	.zero		1


	//   ....[33]....
        /*02d4*/ 	.word	0x0000d810
        /*02d8*/ 	.word	0x00000006
        /*02dc*/ 	.word	0x00000000
        /*02e0*/ 	.short	0x010a
        /*02e2*/ 	.byte	0x3f
	.zero		1


	//----- nvinfo : EIATTR_NUM_MBARRIERS
	.align		4
.L_37:
        /*02e4*/ 	.byte	0x03, 0x38
        /*02e6*/ 	.short	0x000c


	//----- nvinfo : EIATTR_EXIT_INSTR_OFFSETS
	.align		4
        /*02e8*/ 	.byte	0x04, 0x1c
        /*02ea*/ 	.short	(.L_39 - .L_38)


	//   ....[0]....
.L_38:
        /*02ec*/ 	.word	0x000013d0


	//   ....[1]....
        /*02f0*/ 	.word	0x00001430


	//   ....[2]....
        /*02f4*/ 	.word	0x0000c4a0


	//   ....[3]....
        /*02f8*/ 	.word	0x0000c4d0


	//   ....[4]....
        /*02fc*/ 	.word	0x0000d510


	//----- nvinfo : EIATTR_MAX_THREADS
	.align		4
.L_39:
        /*0300*/ 	.byte	0x04, 0x05
        /*0302*/ 	.short	(.L_41 - .L_40)
.L_40:
        /*0304*/ 	.word	0x00000180
        /*0308*/ 	.word	0x00000001
        /*030c*/ 	.word	0x00000001


	//----- nvinfo : EIATTR_CRS_STACK_SIZE
	.align		4
.L_41:
        /*0310*/ 	.byte	0x04, 0x1e
        /*0312*/ 	.short	(.L_43 - .L_42)
.L_42:
        /*0314*/ 	.word	0x00000000


	//----- nvinfo : EIATTR_CBANK_PARAM_SIZE
	.align		4
.L_43:
        /*0318*/ 	.byte	0x03, 0x19
        /*031a*/ 	.short	0x0470


	//----- nvinfo : EIATTR_PARAM_CBANK
	.align		4
        /*031c*/ 	.byte	0x04, 0x0a
        /*031e*/ 	.short	(.L_45 - .L_44)
	.align		4
.L_44:
        /*0320*/ 	.word	index@(.nv.constant0._ZN7cutlass13device_kernelINS_4gemm6kernel13GemmUniversalIN4cute5tupleIJiiiiEEENS1_10collective13CollectiveMmaINS1_34MainloopSm90TmaGmmaWarpSpecializedILi3ENS5_IJNS4_1CILi2EEENSA_ILi1EEESC_EEENS1_32KernelTmaWarpSpecializedPingpongEEENS5_IJNSA_ILi64EEENSA_ILi176EEENSA_ILi128EEEEEENS_6half_tENS5_IJlSC_lEEESK_SL_NS4_8TiledMMAINS4_8MMA_AtomIJNS4_4SM904GMMA25MMA_64x16x16_F32F16F16_SSILNSP_5MajorE0ELSR_0ELNSP_7ScaleInE1ELSS_1EEEEEENS4_6LayoutINS5_IJSC_SC_SC_EEENS5_IJNSA_ILi0EEESX_SX_EEEEENS5_IJNS4_10UnderscoreES10_S10_EEEEENS4_13SM90_TMA_LOADENS4_14ComposedLayoutINS4_7SwizzleILi3ELi4ELi3EEENS4_18smem_ptr_flag_bitsILi16EEENSV_INS5_IJNSA_ILi8EEESG_EEENS5_IJSG_SC_EEEEEEEvNS4_8identityENS4_23SM90_TMA_LOAD_MULTICASTES1D_vS1E_EENS_8epilogue10collective6detail29Sm90TmaWarpSpecializedAdapterINS1I_15DefaultEpilogueISK_SL_SL_NS1H_6thread17LinearCombinationISK_Li1EffLNS1M_9ScaleType4KindE0ELNS_15FloatRoundStyleE2ESK_EENS1_15EpilogueDefaultEEEEEvvEEEEvNT_6ParamsE)
        /*0324*/ 	.short	0x0210
        /*0326*/ 	.short	0x0470


	//----- nvinfo : EIATTR_SW_WAR
	.align		4
.L_45:
        /*0328*/ 	.byte	0x04, 0x36
        /*032a*/ 	.short	(.L_47 - .L_46)
.L_46:
        /*032c*/ 	.word	0x00000008
.L_47:


//--------------------- .nv.callgraph             --------------------------
	.section	.nv.callgraph,"",@"SHT_CUDA_CALLGRAPH"
	.align	4
	.sectionentsize	8
	.align		4
        /*0000*/ 	.word	0x00000000
	.align		4
        /*0004*/ 	.word	0xffffffff
	.align		4
        /*0008*/ 	.word	index@(_ZN7cutlass13device_kernelINS_4gemm6kernel13GemmUniversalIN4cute5tupleIJiiiiEEENS1_10collective13CollectiveMmaINS1_34MainloopSm90TmaGmmaWarpSpecializedILi3ENS5_IJNS4_1CILi2EEENSA_ILi1EEESC_EEENS1_32KernelTmaWarpSpecializedPingpongEEENS5_IJNSA_ILi64EEENSA_ILi176EEENSA_ILi128EEEEEENS_6half_tENS5_IJlSC_lEEESK_SL_NS4_8TiledMMAINS4_8MMA_AtomIJNS4_4SM904GMMA25MMA_64x16x16_F32F16F16_SSILNSP_5MajorE0ELSR_0ELNSP_7ScaleInE1ELSS_1EEEEEENS4_6LayoutINS5_IJSC_SC_SC_EEENS5_IJNSA_ILi0EEESX_SX_EEEEENS5_IJNS4_10UnderscoreES10_S10_EEEEENS4_13SM90_TMA_LOADENS4_14ComposedLayoutINS4_7SwizzleILi3ELi4ELi3EEENS4_18smem_ptr_flag_bitsILi16EEENSV_INS5_IJNSA_ILi8EEESG_EEENS5_IJSG_SC_EEEEEEEvNS4_8identityENS4_23SM90_TMA_LOAD_MULTICASTES1D_vS1E_EENS_8epilogue10collective6detail29Sm90TmaWarpSpecializedAdapterINS1I_15DefaultEpilogueISK_SL_SL_NS1H_6thread17LinearCombinationISK_Li1EffLNS1M_9ScaleType4KindE0ELNS_15FloatRoundStyleE2ESK_EENS1_15EpilogueDefaultEEEEEvvEEEEvNT_6ParamsE)
	.align		4
        /*000c*/ 	.word	index@(__assertfail)
	.align		4
        /*0010*/ 	.word	0x00000000
	.align		4
        /*0014*/ 	.word	0xfffffffe
	.align		4
        /*0018*/ 	.word	0x00000000
	.align		4
        /*001c*/ 	.word	0xfffffffd
	.align		4
        /*0020*/ 	.word	0x00000000
	.align		4
        /*0024*/ 	.word	0xfffffffc


//--------------------- .nv.constant4             --------------------------
	.section	.nv.constant4,"a",@progbits
	.align	8
	.align		8
.nv.constant4:
        /*0000*/ 	.dword	__assertfail
	.align		8
        /*0008*/ 	.dword	__unnamed_1
	.align		8
        /*0010*/ 	.dword	_ZN39_INTERNAL_5597c26f_4_k_cu_d0948122_78764cuda3std3__45__cpo5beginE
	.align		8
        /*0018*/ 	.dword	_ZN39_INTERNAL_5597c26f_4_k_cu_d0948122_78764cuda3std3__45__cpo3endE
	.align		8
        /*0020*/ 	.dword	_ZN39_INTERNAL_5597c26f_4_k_cu_d0948122_78764cuda3std3__45__cpo6cbeginE
	.align		8
        /*0028*/ 	.dword	_ZN39_INTERNAL_5597c26f_4_k_cu_d0948122_78764cuda3std3__45__cpo4cendE
	.align		8
        /*0030*/ 	.dword	_ZN39_INTERNAL_5597c26f_4_k_cu_d0948122_78764cuda3std3__441_GLOBAL__N__5597c26f_4_k_cu_d0948122_78766ignoreE
	.align		8
        /*0038*/ 	.dword	_ZN39_INTERNAL_5597c26f_4_k_cu_d0948122_78764cuda3std3__419piecewise_constructE
	.align		8
        /*0040*/ 	.dword	_ZN39_INTERNAL_5597c26f_4_k_cu_d0948122_78764cuda3std3__48in_placeE
	.align		8
        /*0048*/ 	.dword	_ZN39_INTERNAL_5597c26f_4_k_cu_d0948122_78764cuda3std6ranges3__45__cpo4swapE
	.align		8
        /*0050*/ 	.dword	_ZN39_INTERNAL_5597c26f_4_k_cu_d0948122_78764cuda3std6ranges3__45__cpo9iter_moveE
	.align		8
        /*0058*/ 	.dword	_ZN39_INTERNAL_5597c26f_4_k_cu_d0948122_78764cute7productE
	.align		8
        /*0060*/ 	.dword	_ZN39_INTERNAL_5597c26f_4_k_cu_d0948122_78764cute1_E
	.align		8
        /*0068*/ 	.dword	$str$22
	.align		8
        /*0070*/ 	.dword	$str$23


//--------------------- .text._ZN7cutlass13device_kernelINS_4gemm6kernel13GemmUniversalIN4cute5tupleIJiiiiEEENS1_10collective13CollectiveMmaINS1_34MainloopSm90TmaGmmaWarpSpecializedILi3ENS5_IJNS4_1CILi2EEENSA_ILi1EEESC_EEENS1_32KernelTmaWarpSpecializedPingpongEEENS5_IJNSA_ILi64EEENSA_ILi176EEENSA_ILi128EEEEEENS_6half_tENS5_IJlSC_lEEESK_SL_NS4_8TiledMMAINS4_8MMA_AtomIJNS4_4SM904GMMA25MMA_64x16x16_F32F16F16_SSILNSP_5MajorE0ELSR_0ELNSP_7ScaleInE1ELSS_1EEEEEENS4_6LayoutINS5_IJSC_SC_SC_EEENS5_IJNSA_ILi0EEESX_SX_EEEEENS5_IJNS4_10UnderscoreES10_S10_EEEEENS4_13SM90_TMA_LOADENS4_14ComposedLayoutINS4_7SwizzleILi3ELi4ELi3EEENS4_18smem_ptr_flag_bitsILi16EEENSV_INS5_IJNSA_ILi8EEESG_EEENS5_IJSG_SC_EEEEEEEvNS4_8identityENS4_23SM90_TMA_LOAD_MULTICASTES1D_vS1E_EENS_8epilogue10collective6detail29Sm90TmaWarpSpecializedAdapterINS1I_15DefaultEpilogueISK_SL_SL_NS1H_6thread17LinearCombinationISK_Li1EffLNS1M_9ScaleType4KindE0ELNS_15FloatRoundStyleE2ESK_EENS1_15EpilogueDefaultEEEEEvvEEEEvNT_6ParamsE --------------------------
	.section	.text._ZN7cutlass13device_kernelINS_4gemm6kernel13GemmUniversalIN4cute5tupleIJiiiiEEENS1_10collective13CollectiveMmaINS1_34MainloopSm90TmaGmmaWarpSpecializedILi3ENS5_IJNS4_1CILi2EEENSA_ILi1EEESC_EEENS1_32KernelTmaWarpSpecializedPingpongEEENS5_IJNSA_ILi64EEENSA_ILi176EEENSA_ILi128EEEEEENS_6half_tENS5_IJlSC_lEEESK_SL_NS4_8TiledMMAINS4_8MMA_AtomIJNS4_4SM904GMMA25MMA_64x16x16_F32F16F16_SSILNSP_5MajorE0ELSR_0ELNSP_7ScaleInE1ELSS_1EEEEEENS4_6LayoutINS5_IJSC_SC_SC_EEENS5_IJNSA_ILi0EEESX_SX_EEEEENS5_IJNS4_10UnderscoreES10_S10_EEEEENS4_13SM90_TMA_LOADENS4_14ComposedLayoutINS4_7SwizzleILi3ELi4ELi3EEENS4_18smem_ptr_flag_bitsILi16EEENSV_INS5_IJNSA_ILi8EEESG_EEENS5_IJSG_SC_EEEEEEEvNS4_8identityENS4_23SM90_TMA_LOAD_MULTICASTES1D_vS1E_EENS_8epilogue10collective6detail29Sm90TmaWarpSpecializedAdapterINS1I_15DefaultEpilogueISK_SL_SL_NS1H_6thread17LinearCombinationISK_Li1EffLNS1M_9ScaleType4KindE0ELNS_15FloatRoundStyleE2ESK_EENS1_15EpilogueDefaultEEEEEvvEEEEvNT_6ParamsE,"ax",@progbits
	.align	128
.text._ZN7cutlass13device_kernelINS_4gemm6kernel13GemmUniversalIN4cute5tupleIJiiiiEEENS1_10collective13CollectiveMmaINS1_34MainloopSm90TmaGmmaWarpSpecializedILi3ENS5_IJNS4_1CILi2EEENSA_ILi1EEESC_EEENS1_32KernelTmaWarpSpecializedPingpongEEENS5_IJNSA_ILi64EEENSA_ILi176EEENSA_ILi128EEEEEENS_6half_tENS5_IJlSC_lEEESK_SL_NS4_8TiledMMAINS4_8MMA_AtomIJNS4_4SM904GMMA25MMA_64x16x16_F32F16F16_SSILNSP_5MajorE0ELSR_0ELNSP_7ScaleInE1ELSS_1EEEEEENS4_6LayoutINS5_IJSC_SC_SC_EEENS5_IJNSA_ILi0EEESX_SX_EEEEENS5_IJNS4_10UnderscoreES10_S10_EEEEENS4_13SM90_TMA_LOADENS4_14ComposedLayoutINS4_7SwizzleILi3ELi4ELi3EEENS4_18smem_ptr_flag_bitsILi16EEENSV_INS5_IJNSA_ILi8EEESG_EEENS5_IJSG_SC_EEEEEEEvNS4_8identityENS4_23SM90_TMA_LOAD_MULTICASTES1D_vS1E_EENS_8epilogue10collective6detail29Sm90TmaWarpSpecializedAdapterINS1I_15DefaultEpilogueISK_SL_SL_NS1H_6thread17LinearCombinationISK_Li1EffLNS1M_9ScaleType4KindE0ELNS_15FloatRoundStyleE2ESK_EENS1_15EpilogueDefaultEEEEEvvEEEEvNT_6ParamsE:
        .type           _ZN7cutlass13device_kernelINS_4gemm6kernel13GemmUniversalIN4cute5tupleIJiiiiEEENS1_10collective13CollectiveMmaINS1_34MainloopSm90TmaGmmaWarpSpecializedILi3ENS5_IJNS4_1CILi2EEENSA_ILi1EEESC_EEENS1_32KernelTmaWarpSpecializedPingpongEEENS5_IJNSA_ILi64EEENSA_ILi176EEENSA_ILi128EEEEEENS_6half_tENS5_IJlSC_lEEESK_SL_NS4_8TiledMMAINS4_8MMA_AtomIJNS4_4SM904GMMA25MMA_64x16x16_F32F16F16_SSILNSP_5MajorE0ELSR_0ELNSP_7ScaleInE1ELSS_1EEEEEENS4_6LayoutINS5_IJSC_SC_SC_EEENS5_IJNSA_ILi0EEESX_SX_EEEEENS5_IJNS4_10UnderscoreES10_S10_EEEEENS4_13SM90_TMA_LOADENS4_14ComposedLayoutINS4_7SwizzleILi3ELi4ELi3EEENS4_18smem_ptr_flag_bitsILi16EEENSV_INS5_IJNSA_ILi8EEESG_EEENS5_IJSG_SC_EEEEEEEvNS4_8identityENS4_23SM90_TMA_LOAD_MULTICASTES1D_vS1E_EENS_8epilogue10collective6detail29Sm90TmaWarpSpecializedAdapterINS1I_15DefaultEpilogueISK_SL_SL_NS1H_6thread17LinearCombinationISK_Li1EffLNS1M_9ScaleType4KindE0ELNS_15FloatRoundStyleE2ESK_EENS1_15EpilogueDefaultEEEEEvvEEEEvNT_6ParamsE,@function
        .size           _ZN7cutlass13device_kernelINS_4gemm6kernel13GemmUniversalIN4cute5tupleIJiiiiEEENS1_10collective13CollectiveMmaINS1_34MainloopSm90TmaGmmaWarpSpecializedILi3ENS5_IJNS4_1CILi2EEENSA_ILi1EEESC_EEENS1_32KernelTmaWarpSpecializedPingpongEEENS5_IJNSA_ILi64EEENSA_ILi176EEENSA_ILi128EEEEEENS_6half_tENS5_IJlSC_lEEESK_SL_NS4_8TiledMMAINS4_8MMA_AtomIJNS4_4SM904GMMA25MMA_64x16x16_F32F16F16_SSILNSP_5MajorE0ELSR_0ELNSP_7ScaleInE1ELSS_1EEEEEENS4_6LayoutINS5_IJSC_SC_SC_EEENS5_IJNSA_ILi0EEESX_SX_EEEEENS5_IJNS4_10UnderscoreES10_S10_EEEEENS4_13SM90_TMA_LOADENS4_14ComposedLayoutINS4_7SwizzleILi3ELi4ELi3EEENS4_18smem_ptr_flag_bitsILi16EEENSV_INS5_IJNSA_ILi8EEESG_EEENS5_IJSG_SC_EEEEEEEvNS4_8identityENS4_23SM90_TMA_LOAD_MULTICASTES1D_vS1E_EENS_8epilogue10collective6detail29Sm90TmaWarpSpecializedAdapterINS1I_15DefaultEpilogueISK_SL_SL_NS1H_6thread17LinearCombinationISK_Li1EffLNS1M_9ScaleType4KindE0ELNS_15FloatRoundStyleE2ESK_EENS1_15EpilogueDefaultEEEEEvvEEEEvNT_6ParamsE,(.L_x_247 - _ZN7cutlass13device_kernelINS_4gemm6kernel13GemmUniversalIN4cute5tupleIJiiiiEEENS1_10collective13CollectiveMmaINS1_34MainloopSm90TmaGmmaWarpSpecializedILi3ENS5_IJNS4_1CILi2EEENSA_ILi1EEESC_EEENS1_32KernelTmaWarpSpecializedPingpongEEENS5_IJNSA_ILi64EEENSA_ILi176EEENSA_ILi128EEEEEENS_6half_tENS5_IJlSC_lEEESK_SL_NS4_8TiledMMAINS4_8MMA_AtomIJNS4_4SM904GMMA25MMA_64x16x16_F32F16F16_SSILNSP_5MajorE0ELSR_0ELNSP_7ScaleInE1ELSS_1EEEEEENS4_6LayoutINS5_IJSC_SC_SC_EEENS5_IJNSA_ILi0EEESX_SX_EEEEENS5_IJNS4_10UnderscoreES10_S10_EEEEENS4_13SM90_TMA_LOADENS4_14ComposedLayoutINS4_7SwizzleILi3ELi4ELi3EEENS4_18smem_ptr_flag_bitsILi16EEENSV_INS5_IJNSA_ILi8EEESG_EEENS5_IJSG_SC_EEEEEEEvNS4_8identityENS4_23SM90_TMA_LOAD_MULTICASTES1D_vS1E_EENS_8epilogue10collective6detail29Sm90TmaWarpSpecializedAdapterINS1I_15DefaultEpilogueISK_SL_SL_NS1H_6thread17LinearCombinationISK_Li1EffLNS1M_9ScaleType4KindE0ELNS_15FloatRoundStyleE2ESK_EENS1_15EpilogueDefaultEEEEEvvEEEEvNT_6ParamsE)
        .other          _ZN7cutlass13device_kernelINS_4gemm6kernel13GemmUniversalIN4cute5tupleIJiiiiEEENS1_10collective13CollectiveMmaINS1_34MainloopSm90TmaGmmaWarpSpecializedILi3ENS5_IJNS4_1CILi2EEENSA_ILi1EEESC_EEENS1_32KernelTmaWarpSpecializedPingpongEEENS5_IJNSA_ILi64EEENSA_ILi176EEENSA_ILi128EEEEEENS_6half_tENS5_IJlSC_lEEESK_SL_NS4_8TiledMMAINS4_8MMA_AtomIJNS4_4SM904GMMA25MMA_64x16x16_F32F16F16_SSILNSP_5MajorE0ELSR_0ELNSP_7ScaleInE1ELSS_1EEEEEENS4_6LayoutINS5_IJSC_SC_SC_EEENS5_IJNSA_ILi0EEESX_SX_EEEEENS5_IJNS4_10UnderscoreES10_S10_EEEEENS4_13SM90_TMA_LOADENS4_14ComposedLayoutINS4_7SwizzleILi3ELi4ELi3EEENS4_18smem_ptr_flag_bitsILi16EEENSV_INS5_IJNSA_ILi8EEESG_EEENS5_IJSG_SC_EEEEEEEvNS4_8identityENS4_23SM90_TMA_LOAD_MULTICASTES1D_vS1E_EENS_8epilogue10collective6detail29Sm90TmaWarpSpecializedAdapterINS1I_15DefaultEpilogueISK_SL_SL_NS1H_6thread17LinearCombinationISK_Li1EffLNS1M_9ScaleType4KindE0ELNS_15FloatRoundStyleE2ESK_EENS1_15EpilogueDefaultEEEEEvvEEEEvNT_6ParamsE,@"STO_CUDA_ENTRY STV_DEFAULT"
_ZN7cutlass13device_kernelINS_4gemm6kernel13GemmUniversalIN4cute5tupleIJiiiiEEENS1_10collective13CollectiveMmaINS1_34MainloopSm90TmaGmmaWarpSpecializedILi3ENS5_IJNS4_1CILi2EEENSA_ILi1EEESC_EEENS1_32KernelTmaWarpSpecializedPingpongEEENS5_IJNSA_ILi64EEENSA_ILi176EEENSA_ILi128EEEEEENS_6half_tENS5_IJlSC_lEEESK_SL_NS4_8TiledMMAINS4_8MMA_AtomIJNS4_4SM904GMMA25MMA_64x16x16_F32F16F16_SSILNSP_5MajorE0ELSR_0ELNSP_7ScaleInE1ELSS_1EEEEEENS4_6LayoutINS5_IJSC_SC_SC_EEENS5_IJNSA_ILi0EEESX_SX_EEEEENS5_IJNS4_10UnderscoreES10_S10_EEEEENS4_13SM90_TMA_LOADENS4_14ComposedLayoutINS4_7SwizzleILi3ELi4ELi3EEENS4_18smem_ptr_flag_bitsILi16EEENSV_INS5_IJNSA_ILi8EEESG_EEENS5_IJSG_SC_EEEEEEEvNS4_8identityENS4_23SM90_TMA_LOAD_MULTICASTES1D_vS1E_EENS_8epilogue10collective6detail29Sm90TmaWarpSpecializedAdapterINS1I_15DefaultEpilogueISK_SL_SL_NS1H_6thread17LinearCombinationISK_Li1EffLNS1M_9ScaleType4KindE0ELNS_15FloatRoundStyleE2ESK_EENS1_15EpilogueDefaultEEEEEvvEEEEvNT_6ParamsE:
[----:B------:R-:W0:Y:S02]  /*0000*/  LDC R1, c[0x0][0x28] ;  /* 0x00000a00ff017b82 */ /* 0x000e240000000800 */
[----:B0-----:R-:W-:Y:S01]  /*0010*/  VIADD R1, R1, 0xfffffff8 ;  /* 0xfffffff801017836 */ /* 0x001fe20000000000 */
[----:B------:R-:W0:Y:S01]  /*0020*/  S2R R4, SR_TID.X ;  /* 0x0000000000047919 */ /* 0x000e220000002100 */
[----:B------:R-:W-:Y:S01]  /*0030*/  ELECT P0, URZ, PT ;  /* 0x00000000003f782f */ /* 0x000fe20003800000 */
[----:B------:R-:W-:Y:S01]  /*0040*/  BSSY B0, `(.L_x_0) ;  /* 0x000000f000007945 */ /* 0x000fe20003800000 */
[--C-:B0-----:R-:W-:Y:S02]  /*0050*/  SHF.R.U32.HI R2, RZ, 0x5, R4.reuse ;  /* 0x00000005ff027819 */ /* 0x101fe40000011604 */
[----:B------:R-:W-:-:S03]  /*0060*/  SHF.R.U32.HI R7, RZ, 0x7, R4 ;  /* 0x00000007ff077819 */ /* 0x000fc60000011604 */
[----:B------:R-:W0:Y:S04]  /*0070*/  SHFL.IDX PT, R5, R2, RZ, 0x1f ;  /* 0x00001fff02057589 */ /* 0x000e2800000e0000 */
[----:B------:R1:W2:Y:S01]  /*0080*/  SHFL.IDX PT, R10, R7, RZ, 0x1f ;  /* 0x00001fff070a7589 */ /* 0x0002a200000e0000 */
[----:B0-----:R-:W-:-:S13]  /*0090*/  ISETP.NE.OR P0, PT, R5, RZ, !P0 ;  /* 0x000000ff0500720c */ /* 0x001fda0004705670 */
[----:B-12---:R-:W-:Y:S05]  /*00a0*/  @P0 BRA `(.L_x_1) ;  /* 0x0000000000200947 */ /* 0x006fea0003800000 */
[----:B------:R-:W-:Y:S02]  /*00b0*/  ULDC.64 UR4, c[0x0][0x198] ;  /* 0x0000660000047ab9 */ /* 0x000fe40000000a00 */
[----:B------:R-:W-:Y:S02]  /*00c0*/  UIADD3 UR6, UP0, UR4, 0xf0, URZ ;  /* 0x000000f004067890 */ /* 0x000fe4000ff1e03f */
[----:B------:R-:W-:Y:S02]  /*00d0*/  UIADD3 UR4, UP1, UR4, 0x1f0, URZ ;  /* 0x000001f004047890 */ /* 0x000fe4000ff3e03f */
[----:B------:R-:W-:Y:S02]  /*00e0*/  UIADD3.X UR7, URZ, UR5, URZ, UP0, !UPT ;  /* 0x000000053f077290 */ /* 0x000fe400087fe43f */
[----:B------:R-:W-:-:S07]  /*00f0*/  UIADD3.X UR5, URZ, UR5, URZ, UP1, !UPT ;  /* 0x000000053f057290 */ /* 0x000fce0008ffe43f */
[----:B------:R0:W-:Y:S02]  /*0100*/  UTMACCTL.PF [UR6] ;  /* 0x00000000060079b9 */ /* 0x0001e40008040000 */
[----:B------:R0:W-:Y:S02]  /*0110*/  UTMACCTL.PF [UR4] ;  /* 0x00000000040079b9 */ /* 0x0001e40008040000 */
[----:B0-----:R-:W-:Y:S01]  /*0120*/  NOP ;  /* 0x0000000000007918 */ /* 0x001fe20000000000 */
.L_x_1:
[----:B------:R-:W-:Y:S05]  /*0130*/  BSYNC B0 ;  /* 0x0000000000007941 */ /* 0x000fea0003800000 */
.L_x_0:
[----:B------:R-:W0:Y:S01]  /*0140*/  SHFL.IDX PT, R8, R2, RZ, 0x1f ;  /* 0x00001fff02087589 */ /* 0x000e2200000e0000 */
[----:B------:R-:W-:-:S04]  /*0150*/  SHF.R.S32.HI R3, RZ, 0x1f, R4 ;  /* 0x0000001fff037819 */ /* 0x000fc80000011404 */
[----:B------:R-:W-:Y:S02]  /*0160*/  LEA.HI R3, R3, R4, RZ, 0x7 ;  /* 0x0000000403037211 */ /* 0x000fe400078f38ff */
[----:B0-----:R-:W-:-:S13]  /*0170*/  ISETP.NE.AND P0, PT, R8, RZ, PT ;  /* 0x000000ff0800720c */ /* 0x001fda0003f05270 */
[----:B------:R-:W-:Y:S05]  /*0180*/  @P0 BRA `(.L_x_2) ;  /* 0x0000000000500947 */ /* 0x000fea0003800000 */
[----:B------:R-:W0:Y:S01]  /*0190*/  S2UR UR8, SR_CgaCtaId ;  /* 0x00000000000879c3 */ /* 0x000e220000008800 */
[----:B------:R-:W-:Y:S01]  /*01a0*/  UMOV UR4, 0x400 ;  /* 0x0000040000047882 */ /* 0x000fe20000000000 */
[----:B------:R-:W-:Y:S01]  /*01b0*/  UMOV UR5, 0x1 ;  /* 0x0000000100057882 */ /* 0x000fe20000000000 */
[----:B------:R-:W-:Y:S01]  /*01c0*/  UMOV UR6, 0x2 ;  /* 0x0000000200067882 */ /* 0x000fe20000000000 */
[----:B------:R-:W-:Y:S01]  /*01d0*/  ELECT P0, URZ, PT ;  /* 0x00000000003f782f */ /* 0x000fe20003800000 */
[----:B------:R-:W-:-:S04]  /*01e0*/  UIADD3 UR6, -UR6, 0x100000, URZ ;  /* 0x0010000006067890 */ /* 0x000fc8000fffe13f */
[----:B------:R-:W-:Y:S02]  /*01f0*/  USHF.L.U32 UR7, UR6, 0xb, URZ ;  /* 0x0000000b06077899 */ /* 0x000fe4000800063f */
[----:B------:R-:W-:Y:S02]  /*0200*/  USHF.L.U32 UR6, UR6, 0x1, URZ ;  /* 0x0000000106067899 */ /* 0x000fe4000800063f */
[----:B0-----:R-:W-:Y:S02]  /*0210*/  ULEA UR8, UR8, UR4, 0x18 ;  /* 0x0000000408087291 */ /* 0x001fe4000f8ec03f */
[----:B------:R-:W-:-:S04]  /*0220*/  UIADD3 UR4, -UR5, 0x100000, URZ ;  /* 0x0010000005047890 */ /* 0x000fc8000fffe13f */
[----:B------:R-:W-:Y:S02]  /*0230*/  USHF.L.U32 UR5, UR4, 0xb, URZ ;  /* 0x0000000b04057899 */ /* 0x000fe4000800063f */
[----:B------:R-:W-:Y:S01]  /*0240*/  USHF.L.U32 UR4, UR4, 0x1, URZ ;  /* 0x0000000104047899 */ /* 0x000fe2000800063f */
[----:B------:R-:W0:Y:S11]  /*0250*/  FENCE.VIEW.ASYNC.S ;  /* 0x00000000000073c6 */ /* 0x000e360000000000 */
[----:B0-----:R0:W1:Y:S01]  /*0260*/  SYNCS.EXCH.64 URZ, [UR8], UR4 ;  /* 0x00000004083f75b2 */ /* 0x0010620008000100 */
[----:B------:R0:W2:Y:S01]  /*0270*/  SYNCS.EXCH.64 URZ, [UR8+0x18], UR6 ;  /* 0x00001806083f75b2 */ /* 0x0000a20008000100 */
[----:B------:R0:W3:Y:S01]  /*0280*/  SYNCS.EXCH.64 URZ, [UR8+0x8], UR4 ;  /* 0x00000804083f75b2 */ /* 0x0000e20008000100 */
[----:B------:R0:W4:Y:S01]  /*0290*/  SYNCS.EXCH.64 URZ, [UR8+0x20], UR6 ;  /* 0x00002006083f75b2 */ /* 0x0001220008000100 */
[----:B------:R0:W0:Y:S01]  /*02a0*/  SYNCS.EXCH.64 URZ, [UR8+0x10], UR4 ;  /* 0x00001004083f75b2 */ /* 0x0000220008000100 */
[----:B------:R0:W0:Y:S01]  /*02b0*/  SYNCS.EXCH.64 URZ, [UR8+0x28], UR6 ;  /* 0x00002806083f75b2 */ /* 0x0000220008000100 */
[----:B------:R-:W-:Y:S01]  /*02c0*/  NOP ;  /* 0x0000000000007918 */ /* 0x000fe20000000000 */
.L_x_2:
[----:B------:R-:W5:Y:S01]  /*02d0*/  SHFL.IDX PT, R13, R2, RZ, 0x1f ;  /* 0x00001fff020d7589 */ /* 0x000f6200000e0000 */
[----:B------:R-:W1:Y:S01]  /*02e0*/  S2UR UR12, SR_CTAID.X ;  /* 0x00000000000c79c3 */ /* 0x000e620000002500 */
[----:B------:R-:W-:Y:S02]  /*02f0*/  LOP3.LUT R3, R3, 0xffffff80, RZ, 0xc0, !PT ;  /* 0xffffff8003037812 */ /* 0x000fe400078ec0ff */
[----:B------:R-:W-:Y:S01]  /*0300*/  ELECT P0, URZ, PT ;  /* 0x00000000003f782f */ /* 0x000fe20003800000 */
[----:B------:R2:W3:Y:S01]  /*0310*/  SHFL.IDX PT, R12, R2, RZ, 0x1f ;  /* 0x00001fff020c7589 */ /* 0x0004e200000e0000 */
[----:B------:R-:W-:Y:S01]  /*0320*/  ELECT P1, URZ, PT ;  /* 0x00000000003f782f */ /* 0x000fe20003820000 */
[----:B------:R-:W-:Y:S01]  /*0330*/  NOP ;  /* 0x0000000000007918 */ /* 0x000fe20000000000 */
[----:B------:R-:W-:Y:S01]  /*0340*/  IMAD.IADD R3, R4, 0x1, -R3 ;  /* 0x0000000104037824 */ /* 0x000fe200078e0a03 */
[----:B------:R-:W4:Y:S01]  /*0350*/  S2R R6, SR_CTAID.Y ;  /* 0x0000000000067919 */ /* 0x000f220000002600 */
[----:B0-----:R-:W-:Y:S01]  /*0360*/  ULDC UR4, c[0x0][0x150] ;  /* 0x0000540000047ab9 */ /* 0x001fe20000000800 */
[----:B------:R-:W0:Y:S01]  /*0370*/  LDC R14, c[0x0][0x144] ;  /* 0x00005100ff0e7b82 */ /* 0x000e220000000800 */
[----:B------:R-:W-:Y:S01]  /*0380*/  UMOV UR11, 0x80 ;  /* 0x00000080000b7882 */ /* 0x000fe20000000000 */
[----:B------:R-:W-:Y:S01]  /*0390*/  SHF.R.S32.HI R0, RZ, 0x1f, R3 ;  /* 0x0000001fff007819 */ /* 0x000fe20000011403 */
[----:B------:R-:W-:Y:S01]  /*03a0*/  NOP ;  /* 0x0000000000007918 */ /* 0x000fe20000000000 */
[C---:B------:R-:W-:Y:S01]  /*03b0*/  VIADD R35, R10.reuse, 0xffffffff ;  /* 0xffffffff0a237836 */ /* 0x040fe20000000000 */
[----:B------:R-:W-:Y:S01]  /*03c0*/  ISETP.NE.AND P4, PT, R10, RZ, PT ;  /* 0x000000ff0a00720c */ /* 0x000fe20003f85270 */
[----:B------:R-:W-:Y:S01]  /*03d0*/  IMAD.MOV.U32 R113, RZ, RZ, 0x1 ;  /* 0x00000001ff717424 */ /* 0x000fe200078e00ff */
[----:B------:R-:W-:Y:S01]  /*03e0*/  LEA.HI R9, R0, R3, RZ, 0x3 ;  /* 0x0000000300097211 */ /* 0x000fe200078f18ff */
[----:B------:R-:W0:Y:S01]  /*03f0*/  LDC R15, c[0x0][0x140] ;  /* 0x00005000ff0f7b82 */ /* 0x000e220000000800 */
[----:B------:R-:W-:-:S02]  /*0400*/  ISETP.GE.U32.AND P6, PT, R35, 0x2, PT ;  /* 0x000000022300780c */ /* 0x000fc40003fc6070 */
[--C-:B------:R-:W-:Y:S02]  /*0410*/  SHF.R.S32.HI R11, RZ, 0x3, R9.reuse ;  /* 0x00000003ff0b7819 */ /* 0x100fe40000011409 */
[----:B--2---:R-:W-:Y:S02]  /*0420*/  SHF.R.S32.HI R2, RZ, 0x1f, R9 ;  /* 0x0000001fff027819 */ /* 0x004fe40000011409 */
[----:B------:R-:W-:Y:S01]  /*0430*/  SHF.R.S32.HI R9, RZ, 0x1f, R8 ;  /* 0x0000001fff097819 */ /* 0x000fe20000011408 */
[----:B------:R-:W2:Y:S01]  /*0440*/  LDC R25, c[0x0][0x148] ;  /* 0x00005200ff197b82 */ /* 0x000ea20000000800 */
[----:B-----5:R-:W-:Y:S02]  /*0450*/  ISETP.NE.OR P0, PT, R13, RZ, !P0 ;  /* 0x000000ff0d00720c */ /* 0x020fe40004705670 */
[----:B-1----:R-:W-:Y:S02]  /*0460*/  I2FP.F32.U32 R13, UR12 ;  /* 0x0000000c000d7c45 */ /* 0x002fe40008201000 */
[----:B------:R-:W-:-:S02]  /*0470*/  LEA.HI R2, R2, R11, RZ, 0x2 ;  /* 0x0000000b02027211 */ /* 0x000fc400078f10ff */
[----:B------:R-:W-:Y:S01]  /*0480*/  LEA.HI R9, R9, R8, RZ, 0x2 ;  /* 0x0000000809097211 */ /* 0x000fe200078f10ff */
[----:B------:R-:W-:Y:S01]  /*0490*/  FMUL R13, R13, UR4 ;  /* 0x000000040d0d7c20 */ /* 0x000fe20008400000 */
[----:B---3--:R-:W-:Y:S01]  /*04a0*/  ISETP.NE.OR P1, PT, R12, RZ, !P1 ;  /* 0x000000ff0c00720c */ /* 0x008fe20004f25670 */
[----:B------:R-:W-:Y:S01]  /*04b0*/  ULDC UR4, c[0x0][0x154] ;  /* 0x0000550000047ab9 */ /* 0x000fe20000000800 */
[----:B------:R-:W-:Y:S02]  /*04c0*/  LOP3.LUT R12, R2, 0xfffffffc, RZ, 0xc0, !PT ;  /* 0xfffffffc020c7812 */ /* 0x000fe400078ec0ff */
[----:B------:R-:W-:Y:S01]  /*04d0*/  LOP3.LUT R9, R9, 0x3ffffffc, RZ, 0xc0, !PT ;  /* 0x3ffffffc09097812 */ /* 0x000fe200078ec0ff */
[----:B------:R-:W1:Y:S01]  /*04e0*/  F2I.U32.TRUNC.NTZ R13, R13 ;  /* 0x0000000d000d7305 */ /* 0x000e62000020f000 */
[----:B------:R-:W-:Y:S01]  /*04f0*/  SHF.R.S32.HI R2, RZ, 0x1f, R5 ;  /* 0x0000001fff027819 */ /* 0x000fe20000011405 */
[----:B------:R-:W-:Y:S01]  /*0500*/  IMAD.IADD R12, R11, 0x1, -R12 ;  /* 0x000000010b0c7824 */ /* 0x000fe200078e0a0c */
[----:B------:R-:W-:Y:S01]  /*0510*/  VOTEU.ALL UP1, P0 ;  /* 0x00000000003f7886 */ /* 0x000fe20000020000 */
[----:B------:R-:W-:Y:S01]  /*0520*/  IMAD.IADD R9, R8, 0x1, -R9 ;  /* 0x0000000108097824 */ /* 0x000fe200078e0a09 */
[----:B------:R-:W-:Y:S01]  /*0530*/  LEA.HI R2, R2, R5, RZ, 0x2 ;  /* 0x0000000502027211 */ /* 0x000fe200078f10ff */
[----:B------:R-:W-:Y:S01]  /*0540*/  VOTEU.ALL UP0, P0 ;  /* 0x00000000003f7886 */ /* 0x000fe20000000000 */
[----:B----4-:R-:W-:Y:S01]  /*0550*/  I2FP.F32.U32 R8, R6 ;  /* 0x0000000600087245 */ /* 0x010fe20000201000 */
[----:B------:R-:W-:Y:S01]  /*0560*/  IMAD R9, R9, 0x4, R12 ;  /* 0x0000000409097824 */ /* 0x000fe200078e020c */
[----:B------:R-:W-:Y:S01]  /*0570*/  LOP3.LUT R2, R2, 0xfffffffc, RZ, 0xc0, !PT ;  /* 0xfffffffc02027812 */ /* 0x000fe200078ec0ff */
[----:B------:R-:W-:Y:S01]  /*0580*/  VOTEU.ALL UP2, P1 ;  /* 0x00000000003f7886 */ /* 0x000fe20000840000 */
[----:B------:R-:W3:Y:S01]  /*0590*/  @!UP1 S2UR UR7, SR_CgaCtaId ;  /* 0x00000000000799c3 */ /* 0x000ee20000008800 */
[----:B------:R-:W-:Y:S01]  /*05a0*/  FMUL R8, R8, UR4 ;  /* 0x0000000408087c20 */ /* 0x000fe20008400000 */
[----:B------:R-:W-:Y:S01]  /*05b0*/  IMAD.SHL.U32 R112, R9, 0x4, RZ ;  /* 0x0000000409707824 */ /* 0x000fe200078e00ff */
[----:B------:R-:W-:Y:S01]  /*05c0*/  UMOV UR4, 0x20 ;  /* 0x0000002000047882 */ /* 0x000fe20000000000 */
[----:B------:R-:W-:Y:S01]  /*05d0*/  IMAD.IADD R5, R5, 0x1, -R2 ;  /* 0x0000000105057824 */ /* 0x000fe200078e0a02 */
[----:B------:R-:W-:Y:S01]  /*05e0*/  LEA.HI R2, R9, R9, RZ, 0x1 ;  /* 0x0000000909027211 */ /* 0x000fe200078f08ff */
[----:B-1----:R-:W-:Y:S01]  /*05f0*/  IMAD.MOV R13, RZ, RZ, -R13 ;  /* 0x000000ffff0d7224 */ /* 0x002fe200078e0a0d */
[----:B------:R-:W1:Y:S01]  /*0600*/  F2I.U32.TRUNC.NTZ R8, R8 ;  /* 0x0000000800087305 */ /* 0x000e62000020f000 */
[----:B------:R-:W4:Y:S01]  /*0610*/  @!UP2 S2UR UR10, SR_CgaCtaId ;  /* 0x00000000000aa9c3 */ /* 0x000f220000008800 */
[----:B------:R-:W-:Y:S01]  /*0620*/  LOP3.LUT R2, R2, 0xfffffffe, RZ, 0xc0, !PT ;  /* 0xfffffffe02027812 */ /* 0x000fe200078ec0ff */
[----:B0-----:R-:W-:Y:S01]  /*0630*/  IMAD R21, R14, R13, UR12 ;  /* 0x0000000c0e157e24 */ /* 0x001fe2000f8e020d */
[----:B------:R-:W-:Y:S01]  /*0640*/  @!UP1 UMOV UR6, 0x400 ;  /* 0x0000040000069882 */ /* 0x000fe20000000000 */
[----:B------:R-:W-:-:S04]  /*0650*/  @!UP1 UIADD3 UR4, -UR4, 0x100000, URZ ;  /* 0x0010000004049890 */ /* 0x000fc8000fffe13f */
[----:B------:R-:W-:Y:S02]  /*0660*/  @!UP1 USHF.L.U32 UR5, UR4, 0xb, URZ ;  /* 0x0000000b04059899 */ /* 0x000fe4000800063f */
[----:B------:R-:W-:Y:S01]  /*0670*/  @!UP1 USHF.L.U32 UR4, UR4, 0x1, URZ ;  /* 0x0000000104049899 */ /* 0x000fe2000800063f */
[C---:B------:R-:W-:Y:S01]  /*0680*/  LOP3.LUT R112, R9.reuse, 0xc, R112, 0x78, !PT ;  /* 0x0000000c09707812 */ /* 0x040fe200078e7870 */
[----:B------:R-:W-:Y:S01]  /*0690*/  IMAD.IADD R2, R9, 0x1, -R2 ;  /* 0x0000000109027824 */ /* 0x000fe200078e0a02 */
[----:B------:R-:W-:Y:S01]  /*06a0*/  @!UP2 UMOV UR9, 0x400 ;  /* 0x000004000009a882 */ /* 0x000fe20000000000 */
[----:B------:R-:W-:Y:S01]  /*06b0*/  VOTEU.ALL UP3, P1 ;  /* 0x00000000003f7886 */ /* 0x000fe20000860000 */
[----:B------:R-:W-:Y:S01]  /*06c0*/  VOTEU.ALL UP4, P1 ;  /* 0x00000000003f7886 */ /* 0x000fe20000880000 */
[----:B------:R-:W-:Y:S01]  /*06d0*/  VOTEU.ALL UP5, P1 ;  /* 0x00000000003f7886 */ /* 0x000fe200008a0000 */
[----:B------:R-:W-:Y:S01]  /*06e0*/  ISETP.NE.AND P3, PT, R2, R21, PT ;  /* 0x000000150200720c */ /* 0x000fe20003f65270 */
[----:B------:R0:W0:Y:S01]  /*06f0*/  SHFL.IDX PT, R14, R7, RZ, 0x1f ;  /* 0x00001fff070e7589 */ /* 0x00002200000e0000 */
[----:B------:R-:W-:Y:S01]  /*0700*/  ISETP.EQ.U32.AND P2, PT, R15, 0x1, PT ;  /* 0x000000010f00780c */ /* 0x000fe20003f42070 */
[----:B-1----:R-:W-:Y:S01]  /*0710*/  IMAD.MOV R20, RZ, RZ, -R8 ;  /* 0x000000ffff147224 */ /* 0x002fe200078e0a08 */
[----:B---3--:R-:W-:-:S02]  /*0720*/  @!UP1 ULEA UR8, UR7, UR6, 0x18 ;  /* 0x0000000607089291 */ /* 0x008fc4000f8ec03f */
[----:B------:R-:W-:-:S04]  /*0730*/  @!UP2 UIADD3 UR6, -UR11, 0x100000, URZ ;  /* 0x001000000b06a890 */ /* 0x000fc8000fffe13f */
[----:B------:R-:W-:Y:S02]  /*0740*/  @!UP2 USHF.L.U32 UR7, UR6, 0xb, URZ ;  /* 0x0000000b0607a899 */ /* 0x000fe4000800063f */
[----:B------:R-:W-:Y:S01]  /*0750*/  @!UP2 USHF.L.U32 UR6, UR6, 0x1, URZ ;  /* 0x000000010606a899 */ /* 0x000fe2000800063f */
[----:B--2---:R-:W-:Y:S01]  /*0760*/  IMAD R9, R25, R20, R6 ;  /* 0x0000001419097224 */ /* 0x004fe200078e0206 */
[----:B------:R-:W-:Y:S01]  /*0770*/  VOTEU.ALL UP1, P0 ;  /* 0x00000000003f7886 */ /* 0x000fe20000020000 */
[----:B------:R-:W-:Y:S01]  /*0780*/  LOP3.LUT P0, RZ, R3, 0x7, RZ, 0xc0, !PT ;  /* 0x0000000703ff7812 */ /* 0x000fe2000780c0ff */
[----:B----4-:R-:W-:Y:S01]  /*0790*/  @!UP2 ULEA UR9, UR10, UR9, 0x18 ;  /* 0x000000090a09a291 */ /* 0x010fe2000f8ec03f */
[----:B------:R-:W-:Y:S01]  /*07a0*/  @P3 LEA.HI R2, R112, R112, RZ, 0x1 ;  /* 0x0000007070023211 */ /* 0x000fe200078f08ff */
[----:B------:R-:W-:Y:S01]  /*07b0*/  VOTEU.ALL UP2, P1 ;  /* 0x00000000003f7886 */ /* 0x000fe20000840000 */
[----:B------:R-:W-:Y:S01]  /*07c0*/  ISETP.NE.AND P1, PT, R5, 0x3, PT ;  /* 0x000000030500780c */ /* 0x000fe20003f25270 */
[----:B------:R-:W1:Y:S02]  /*07d0*/  FENCE.VIEW.ASYNC.S ;  /* 0x00000000000073c6 */ /* 0x000e640000000000 */
[----:B-1----:R1:W2:Y:S01]  /*07e0*/  @!UP0 SYNCS.EXCH.64 URZ, [UR8+0x60], UR4 ;  /* 0x00006004083f85b2 */ /* 0x0022a20008000100 */
[----:B------:R-:W-:-:S02]  /*07f0*/  @P3 SHF.R.S32.HI R2, RZ, 0x1, R2 ;  /* 0x00000001ff023819 */ /* 0x000fc40000011402 */
[----:B------:R-:W-:Y:S02]  /*0800*/  ISETP.EQ.OR P1, PT, R5, RZ, !P1 ;  /* 0x000000ff0500720c */ /* 0x000fe40004f22670 */
[----:B------:R-:W-:Y:S02]  /*0810*/  @P3 ISETP.NE.AND P5, PT, R2, R9, PT ;  /* 0x000000090200320c */ /* 0x000fe40003fa5270 */
[----:B------:R-:W-:Y:S02]  /*0820*/  ISETP.LT.U32.AND P0, PT, R112, 0x2, !P0 ;  /* 0x000000027000780c */ /* 0x000fe40004701070 */
[----:B------:R-:W-:Y:S02]  /*0830*/  ISETP.EQ.AND P1, PT, R10, RZ, P1 ;  /* 0x000000ff0a00720c */ /* 0x000fe40000f22270 */
[----:B------:R-:W-:Y:S02]  /*0840*/  SEL R2, RZ, 0x1, !P0 ;  /* 0x00000001ff027807 */ /* 0x000fe40004000000 */
[----:B------:R-:W-:-:S02]  /*0850*/  @P3 SEL R113, RZ, 0x1, P5 ;  /* 0x00000001ff713807 */ /* 0x000fc40002800000 */
[----:B------:R-:W-:Y:S01]  /*0860*/  SEL R16, RZ, 0x1, !P1 ;  /* 0x00000001ff107807 */ /* 0x000fe20004800000 */
[----:B------:R1:W3:Y:S01]  /*0870*/  @!UP1 SYNCS.EXCH.64 URZ, [UR8+0x68], UR4 ;  /* 0x00006804083f95b2 */ /* 0x0002e20008000100 */
[----:B------:R-:W-:Y:S01]  /*0880*/  NOP ;  /* 0x0000000000007918 */ /* 0x000fe20000000000 */
[----:B------:R-:W-:Y:S02]  /*0890*/  LOP3.LUT R113, R113, R2, RZ, 0xc0, !PT ;  /* 0x0000000271717212 */ /* 0x000fe400078ec0ff */
[----:B------:R-:W-:Y:S01]  /*08a0*/  SEL R16, R16, 0x2, P6 ;  /* 0x0000000210107807 */ /* 0x000fe20003000000 */
[----:B------:R1:W4:Y:S01]  /*08b0*/  @!UP2 SYNCS.EXCH.64 URZ, [UR9+0x40], UR6 ;  /* 0x00004006093fa5b2 */ /* 0x0003220008000100 */
[----:B------:R1:W0:Y:S01]  /*08c0*/  @!UP3 SYNCS.EXCH.64 URZ, [UR9+0x48], UR6 ;  /* 0x00004806093fb5b2 */ /* 0x0002220008000100 */
[----:B------:R1:W0:Y:S01]  /*08d0*/  @!UP4 SYNCS.EXCH.64 URZ, [UR9+0x50], UR6 ;  /* 0x00005006093fc5b2 */ /* 0x0002220008000100 */
[----:B------:R1:W0:Y:S01]  /*08e0*/  @!UP5 SYNCS.EXCH.64 URZ, [UR9+0x58], UR6 ;  /* 0x00005806093fd5b2 */ /* 0x0002220008000100 */
[----:B------:R-:W-:Y:S01]  /*08f0*/  NOP ;  /* 0x0000000000007918 */ /* 0x000fe20000000000 */
[----:B-12---:R-:W-:Y:S05]  /*0900*/  @!P2 BRA `(.L_x_3) ;  /* 0x000000000008a947 */ /* 0x006fea0003800000 */
[----:B0--34-:R-:W-:Y:S01]  /*0910*/  UCGABAR_ARV ;  /* 0x00000000000079c7 */ /* 0x019fe20008000000 */
[----:B------:R-:W-:Y:S05]  /*0920*/  BRA `(.L_x_4) ;  /* 0x0000000000047947 */ /* 0x000fea0003800000 */
.L_x_3:
[----:B0--34-:R-:W-:Y:S01]  /*0930*/  NOP ;  /* 0x0000000000007918 */ /* 0x019fe20000000000 */
.L_x_4:
[----:B------:R-:W-:Y:S01]  /*0940*/  ULDC.64 UR4, c[0x0][0x598] ;  /* 0x0001660000047ab9 */ /* 0x000fe20000000a00 */
[----:B------:R-:W-:Y:S01]  /*0950*/  ULDC.64 UR44, c[0x0][0x208] ;  /* 0x00008200002c7ab9 */ /* 0x000fe20000000a00 */
[----:B------:R-:W-:-:S04]  /*0960*/  ISETP.NE.U32.AND P0, PT, RZ, UR4, PT ;  /* 0x00000004ff007c0c */ /* 0x000fc8000bf05070 */
[----:B------:R-:W-:-:S13]  /*0970*/  ISETP.NE.AND.EX P0, PT, RZ, UR5, PT, P0 ;  /* 0x00000005ff007c0c */ /* 0x000fda000bf05300 */
[----:B------:R-:W-:Y:S05]  /*0980*/  @!P0 BRA `(.L_x_5) ;  /* 0x00000000001c8947 */ /* 0x000fea0003800000 */
[----:B------:R-:W0:Y:S02]  /*0990*/  LDC.64 R8, c[0x0][0x598] ;  /* 0x00016600ff087b82 */ /* 0x000e240000000a00 */
[----:B0-----:R-:W2:Y:S02]  /*09a0*/  LDG.E.64 R8, desc[UR44][R8.64] ;  /* 0x0000002c08087981 */ /* 0x001ea4000c1e1b00 */
[----:B--2---:R-:W-:-:S04]  /*09b0*/  ISETP.NE.U32.AND P0, PT, R8, RZ, PT ;  /* 0x000000ff0800720c */ /* 0x004fc80003f05070 */
[----:B------:R-:W-:-:S13]  /*09c0*/  ISETP.NE.AND.EX P0, PT, R9, RZ, PT, P0 ;  /* 0x000000ff0900720c */ /* 0x000fda0003f05300 */
[----:B------:R-:W-:Y:S05]  /*09d0*/  @!P0 BRA `(.L_x_5) ;  /* 0x0000000000088947 */ /* 0x000fea0003800000 */
[----:B------:R0:W5:Y:S01]  /*09e0*/  LD.E R114, desc[UR44][R8.64] ;  /* 0x0000002c08727980 */ /* 0x000162000c101900 */
[----:B------:R-:W-:Y:S05]  /*09f0*/  BRA `(.L_x_6) ;  /* 0x0000000000247947 */ /* 0x000fea0003800000 */
.L_x_5:
[----:B------:R-:W-:Y:S02]  /*0a00*/  ULDC.64 UR4, c[0x0][0x588] ;  /* 0x0001620000047ab9 */ /* 0x000fe40000000a00 */
[----:B------:R-:W-:-:S04]  /*0a10*/  ISETP.NE.U32.AND P0, PT, RZ, UR4, PT ;  /* 0x00000004ff007c0c */ /* 0x000fc8000bf05070 */
[----:B------:R-:W-:-:S13]  /*0a20*/  ISETP.NE.AND.EX P0, PT, RZ, UR5, PT, P0 ;  /* 0x00000005ff007c0c */ /* 0x000fda000bf05300 */
[----:B------:R-:W-:Y:S05]  /*0a30*/  @!P0 BRA `(.L_x_7) ;  /* 0x00000000000c8947 */ /* 0x000fea0003800000 */
[----:B------:R-:W0:Y:S02]  /*0a40*/  LDC.64 R114, c[0x0][0x588] ;  /* 0x00016200ff727b82 */ /* 0x000e240000000a00 */
[----:B0-----:R1:W5:Y:S01]  /*0a50*/  LDG.E R114, desc[UR44][R114.64] ;  /* 0x0000002c72727981 */ /* 0x001362000c1e1900 */
[----:B------:R-:W-:Y:S05]  /*0a60*/  BRA `(.L_x_6) ;  /* 0x0000000000087947 */ /* 0x000fea0003800000 */
.L_x_7:
[----:B------:R-:W-:Y:S02]  /*0a70*/  ULDC UR4, c[0x0][0x580] ;  /* 0x0001600000047ab9 */ /* 0x000fe40000000800 */
[----:B------:R-:W-:-:S07]  /*0a80*/  IMAD.U32 R114, RZ, RZ, UR4 ;  /* 0x00000004ff727e24 */ /* 0x000fce000f8e00ff */
.L_x_6:
[----:B------:R-:W-:Y:S02]  /*0a90*/  ULDC.64 UR4, c[0x0][0x5a0] ;  /* 0x0001680000047ab9 */ /* 0x000fe40000000a00 */
[----:B------:R-:W-:-:S04]  /*0aa0*/  ISETP.NE.U32.AND P0, PT, RZ, UR4, PT ;  /* 0x00000004ff007c0c */ /* 0x000fc8000bf05070 */
[----:B------:R-:W-:-:S13]  /*0ab0*/  ISETP.NE.AND.EX P0, PT, RZ, UR5, PT, P0 ;  /* 0x00000005ff007c0c */ /* 0x000fda000bf05300 */
[----:B------:R-:W-:Y:S05]  /*0ac0*/  @!P0 BRA `(.L_x_8) ;  /* 0x00000000001c8947 */ /* 0x000fea0003800000 */
[----:B0-----:R-:W0:Y:S02]  /*0ad0*/  LDC.64 R8, c[0x0][0x5a0] ;  /* 0x00016800ff087b82 */ /* 0x001e240000000a00 */
[----:B0-----:R-:W2:Y:S02]  /*0ae0*/  LDG.E.64 R8, desc[UR44][R8.64] ;  /* 0x0000002c08087981 */ /* 0x001ea4000c1e1b00 */
[----:B--2---:R-:W-:-:S04]  /*0af0*/  ISETP.NE.U32.AND P0, PT, R8, RZ, PT ;  /* 0x000000ff0800720c */ /* 0x004fc80003f05070 */
[----:B------:R-:W-:-:S13]  /*0b00*/  ISETP.NE.AND.EX P0, PT, R9, RZ, PT, P0 ;  /* 0x000000ff0900720c */ /* 0x000fda0003f05300 */
[----:B------:R-:W-:Y:S05]  /*0b10*/  @!P0 BRA `(.L_x_8) ;  /* 0x0000000000088947 */ /* 0x000fea0003800000 */
[----:B-1----:R0:W5:Y:S01]  /*0b20*/  LD.E R115, desc[UR44][R8.64] ;  /* 0x0000002c08737980 */ /* 0x002162000c101900 */
[----:B------:R-:W-:Y:S05]  /*0b30*/  BRA `(.L_x_9) ;  /* 0x0000000000247947 */ /* 0x000fea0003800000 */
.L_x_8:
[----:B------:R-:W-:Y:S02]  /*0b40*/  ULDC.64 UR4, c[0x0][0x590] ;  /* 0x0001640000047ab9 */ /* 0x000fe40000000a00 */
[----:B------:R-:W-:-:S04]  /*0b50*/  ISETP.NE.U32.AND P0, PT, RZ, UR4, PT ;  /* 0x00000004ff007c0c */ /* 0x000fc8000bf05070 */
[----:B------:R-:W-:-:S13]  /*0b60*/  ISETP.NE.AND.EX P0, PT, RZ, UR5, PT, P0 ;  /* 0x00000005ff007c0c */ /* 0x000fda000bf05300 */
[----:B------:R-:W-:Y:S05]  /*0b70*/  @!P0 BRA `(.L_x_10) ;  /* 0x00000000000c8947 */ /* 0x000fea0003800000 */
[----:B0-----:R-:W1:Y:S02]  /*0b80*/  LDC.64 R8, c[0x0][0x590] ;  /* 0x00016400ff087b82 */ /* 0x001e640000000a00 */
[----:B-1----:R1:W5:Y:S01]  /*0b90*/  LDG.E R115, desc[UR44][R8.64] ;  /* 0x0000002c08737981 */ /* 0x002362000c1e1900 */
[----:B------:R-:W-:Y:S05]  /*0ba0*/  BRA `(.L_x_9) ;  /* 0x0000000000087947 */ /* 0x000fea0003800000 */
.L_x_10:
[----:B------:R-:W-:Y:S02]  /*0bb0*/  ULDC UR4, c[0x0][0x584] ;  /* 0x0001610000047ab9 */ /* 0x000fe40000000800 */
[----:B-1----:R-:W-:-:S07]  /*0bc0*/  IMAD.U32 R115, RZ, RZ, UR4 ;  /* 0x00000004ff737e24 */ /* 0x002fce000f8e00ff */
.L_x_9:
[----:B------:R-:W2:Y:S01]  /*0bd0*/  LDC R2, c[0x0][0x65c] ;  /* 0x00019700ff027b82 */ /* 0x000ea20000000800 */
[----:B------:R-:W-:Y:S01]  /*0be0*/  ULDC UR6, c[0x0][0x28c] ;  /* 0x0000a30000067ab9 */ /* 0x000fe20000000800 */
[----:B------:R-:W-:Y:S01]  /*0bf0*/  ISETP.NE.AND P0, PT, R10, 0x2, PT ;  /* 0x000000020a00780c */ /* 0x000fe20003f05270 */
[----:B------:R-:W-:Y:S01]  /*0c00*/  UIADD3 UR6, UR6, 0x7f, URZ ;  /* 0x0000007f06067890 */ /* 0x000fe2000fffe03f */
[----:B01----:R-:W-:Y:S01]  /*0c10*/  IMAD.U32 R8, RZ, RZ, UR12 ;  /* 0x0000000cff087e24 */ /* 0x003fe2000f8e00ff */
[----:B------:R-:W-:Y:S01]  /*0c20*/  UMOV UR36, URZ ;  /* 0x0000003f00247c82 */ /* 0x000fe20008000000 */
[----:B------:R-:W-:Y:S01]  /*0c30*/  IMAD.MOV.U32 R9, RZ, RZ, RZ ;  /* 0x000000ffff097224 */ /* 0x000fe200078e00ff */
[----:B------:R-:W-:Y:S01]  /*0c40*/  USHF.R.S32.HI UR7, URZ, 0x1f, UR6 ;  /* 0x0000001f3f077899 */ /* 0x000fe20008011406 */
[----:B------:R-:W-:Y:S01]  /*0c50*/  UMOV UR37, URZ ;  /* 0x0000003f00257c82 */ /* 0x000fe20008000000 */
[----:B------:R-:W-:Y:S02]  /*0c60*/  ULDC.64 UR8, c[0x0][0x650] ;  /* 0x0001940000087ab9 */ /* 0x000fe40000000a00 */
[----:B------:R-:W-:-:S04]  /*0c70*/  ULEA.HI UR7, UR7, UR6, URZ, 0x7 ;  /* 0x0000000607077291 */ /* 0x000fc8000f8f383f */
[----:B------:R-:W-:Y:S01]  /*0c80*/  USHF.R.S32.HI UR38, URZ, 0x7, UR7 ;  /* 0x000000073f267899 */ /* 0x000fe20008011407 */
[----:B--2---:R-:W-:-:S13]  /*0c90*/  ISETP.NE.AND P1, PT, R2, 0x1, PT ;  /* 0x000000010200780c */ /* 0x004fda0003f25270 */
[----:B------:R-:W0:Y:S01]  /*0ca0*/  @P1 LDC R19, c[0x0][0x10] ;  /* 0x00000400ff131b82 */ /* 0x000e220000000800 */
[----:B------:R-:W-:Y:S02]  /*0cb0*/  @P1 IMAD.MOV.U32 R7, RZ, RZ, RZ ;  /* 0x000000ffff071224 */ /* 0x000fe400078e00ff */
[----:B------:R-:W-:-:S05]  /*0cc0*/  @P1 IMAD.MOV.U32 R17, RZ, RZ, RZ ;  /* 0x000000ffff111224 */ /* 0x000fca00078e00ff */
[----:B------:R-:W1:Y:S01]  /*0cd0*/  @!P1 LDC R11, c[0x0][0xc] ;  /* 0x00000300ff0b9b82 */ /* 0x000e620000000800 */
[----:B------:R-:W-:Y:S01]  /*0ce0*/  ULDC UR4, c[0x0][0xc] ;  /* 0x0000030000047ab9 */ /* 0x000fe20000000800 */
[----:B------:R-:W-:Y:S02]  /*0cf0*/  ULDC UR5, c[0x0][0x10] ;  /* 0x0000040000057ab9 */ /* 0x000fe40000000800 */
[----:B------:R-:W-:-:S04]  /*0d00*/  UIMAD.WIDE.U32 UR4, UR4, UR5, URZ ;  /* 0x00000005040472a5 */ /* 0x000fc8000f8e003f */
[----:B------:R-:W2:Y:S01]  /*0d10*/  LDC R2, c[0x0][0x14] ;  /* 0x00000500ff027b82 */ /* 0x000ea20000000800 */
[----:B0-----:R-:W-:-:S04]  /*0d20*/  @P1 IMAD.WIDE.U32 R18, R19, UR12, R6 ;  /* 0x0000000c13121c25 */ /* 0x001fc8000f8e0006 */
[----:B------:R-:W-:Y:S02]  /*0d30*/  @P1 IMAD.IADD R17, R19, 0x1, R17 ;  /* 0x0000000113111824 */ /* 0x000fe400078e0211 */
[----:B-1----:R-:W-:-:S04]  /*0d40*/  @!P1 IMAD.WIDE.U32 R8, R6, R11, R8 ;  /* 0x0000000b06089225 */ /* 0x002fc800078e0008 */
[----:B------:R-:W-:Y:S02]  /*0d50*/  @!P1 IMAD.MOV.U32 R18, RZ, RZ, R8 ;  /* 0x000000ffff129224 */ /* 0x000fe400078e0008 */
[----:B------:R-:W-:Y:S02]  /*0d60*/  @!P1 IMAD.MOV.U32 R17, RZ, RZ, R9 ;  /* 0x000000ffff119224 */ /* 0x000fe400078e0009 */
[----:B--2---:R-:W-:-:S04]  /*0d70*/  IMAD.WIDE.U32 R12, R2, UR4, RZ ;  /* 0x00000004020c7c25 */ /* 0x004fc8000f8e00ff */
[----:B------:R-:W-:Y:S01]  /*0d80*/  IMAD R23, R2, UR5, RZ ;  /* 0x0000000502177c24 */ /* 0x000fe2000f8e02ff */
[----:B------:R0:W-:Y:S03]  /*0d90*/  STL.64 [R1], R12 ;  /* 0x0000000c01007387 */ /* 0x0001e60000100a00 */
[----:B------:R-:W-:Y:S01]  /*0da0*/  IMAD.IADD R23, R13, 0x1, R23 ;  /* 0x000000010d177824 */ /* 0x000fe200078e0217 */
[----:B------:R-:W-:Y:S06]  /*0db0*/  @P0 BRA `(.L_x_11) ;  /* 0x0000000000200947 */ /* 0x000fec0003800000 */
[----:B------:R-:W-:Y:S01]  /*0dc0*/  UISETP.GE.U32.AND UP0, UPT, UR38, 0x3, UPT ;  /* 0x000000032600788c */ /* 0x000fe2000bf06070 */
[----:B------:R-:W-:Y:S01]  /*0dd0*/  IADD3 R18, P0, R18, R12, RZ ;  /* 0x0000000c12127210 */ /* 0x000fe20007f1e0ff */
[----:B------:R-:W-:Y:S01]  /*0de0*/  UIMAD.WIDE.U32 UR4, UR38, -0x55555555, URZ ;  /* 0xaaaaaaab260478a5 */ /* 0x000fe2000f8e003f */
[----:B------:R-:W-:-:S03]  /*0df0*/  UMOV UR37, URZ ;  /* 0x0000003f00257c82 */ /* 0x000fc60008000000 */
[----:B------:R-:W-:Y:S01]  /*0e00*/  USHF.R.U32.HI UR4, URZ, 0x1, UR5 ;  /* 0x000000013f047899 */ /* 0x000fe20008011605 */
[----:B------:R-:W-:-:S03]  /*0e10*/  IMAD.X R17, R23, 0x1, R17, P0 ;  /* 0x0000000117117824 */ /* 0x000fc600000e0611 */
[----:B------:R-:W-:Y:S02]  /*0e20*/  UIMAD UR36, UR4, -0x3, UR38 ;  /* 0xfffffffd042478a4 */ /* 0x000fe4000f8e0226 */
[----:B------:R-:W-:-:S12]  /*0e30*/  @UP0 ULOP3.LUT UR37, UR4, 0x1, URZ, 0xc0, !UPT ;  /* 0x0000000104250892 */ /* 0x000fd8000f8ec03f */
.L_x_11:
[----:B------:R-:W-:Y:S01]  /*0e40*/  ISETP.GE.U32.AND P0, PT, R18, UR8, PT ;  /* 0x0000000812007c0c */ /* 0x000fe2000bf06070 */
[----:B------:R-:W-:Y:S01]  /*0e50*/  IMAD.MOV.U32 R19, RZ, RZ, -0x1 ;  /* 0xffffffffff137424 */ /* 0x000fe200078e00ff */
[----:B------:R-:W-:Y:S01]  /*0e60*/  PRMT R8, RZ, 0x7610, R8 ;  /* 0x00007610ff087816 */ /* 0x000fe20000000008 */
[----:B------:R-:W-:Y:S01]  /*0e70*/  IMAD.MOV.U32 R22, RZ, RZ, -0x1 ;  /* 0xffffffffff167424 */ /* 0x000fe200078e00ff */
[----:B------:R-:W-:Y:S01]  /*0e80*/  ISETP.GE.U32.AND.EX P0, PT, R17, UR9, PT, P0 ;  /* 0x0000000911007c0c */ /* 0x000fe2000bf06100 */
[----:B------:R-:W-:-:S12]  /*0e90*/  IMAD.MOV.U32 R2, RZ, RZ, -0x1 ;  /* 0xffffffffff027424 */ /* 0x000fd800078e00ff */
[----:B------:R-:W-:Y:S05]  /*0ea0*/  @P0 BRA `(.L_x_12) ;  /* 0x00000004002c0947 */ /* 0x000fea0003800000 */
[----:B------:R-:W1:Y:S01]  /*0eb0*/  LDC.64 R26, c[0x0][0x628] ;  /* 0x00018a00ff1a7b82 */ /* 0x000e620000000a00 */
[----:B------:R-:W-:Y:S02]  /*0ec0*/  IMAD.MOV.U32 R8, RZ, RZ, R18 ;  /* 0x000000ffff087224 */ /* 0x000fe400078e0012 */
[----:B------:R-:W-:-:S05]  /*0ed0*/  IMAD.MOV.U32 R9, RZ, RZ, R17 ;  /* 0x000000ffff097224 */ /* 0x000fca00078e0011 */
[----:B------:R-:W2:Y:S08]  /*0ee0*/  LDC R2, c[0x0][0x630] ;  /* 0x00018c00ff027b82 */ /* 0x000eb00000000800 */
[----:B------:R-:W3:Y:S01]  /*0ef0*/  LDC.64 R28, c[0x0][0x620] ;  /* 0x00018800ff1c7b82 */ /* 0x000ee20000000a00 */
[----:B-1----:R-:W-:-:S04]  /*0f00*/  ISETP.NE.U32.AND P0, PT, R26, RZ, PT ;  /* 0x000000ff1a00720c */ /* 0x002fc80003f05070 */
[----:B------:R-:W-:-:S13]  /*0f10*/  ISETP.NE.AND.EX P0, PT, R27, RZ, PT, P0 ;  /* 0x000000ff1b00720c */ /* 0x000fda0003f05300 */
[----:B--23--:R-:W-:Y:S05]  /*0f20*/  @!P0 BRA `(.L_x_13) ;  /* 0x0000000000288947 */ /* 0x00cfea0003800000 */
[----:B0-----:R-:W0:Y:S02]  /*0f30*/  LDC R13, c[0x0][0x634] ;  /* 0x00018d00ff0d7b82 */ /* 0x001e240000000800 */
[----:B0-----:R-:W-:-:S05]  /*0f40*/  IADD3 R13, P0, R18, R13, RZ ;  /* 0x0000000d120d7210 */ /* 0x001fca0007f1e0ff */
[----:B------:R-:W-:-:S04]  /*0f50*/  IMAD.X R15, RZ, RZ, R17, P0 ;  /* 0x000000ffff0f7224 */ /* 0x000fc800000e0611 */
[----:B------:R-:W-:-:S04]  /*0f60*/  IMAD.WIDE.U32 R8, R15, R26, RZ ;  /* 0x0000001a0f087225 */ /* 0x000fc800078e00ff */
[----:B------:R-:W-:-:S04]  /*0f70*/  IMAD.WIDE.U32 R10, P0, R13, R27, R8 ;  /* 0x0000001b0d0a7225 */ /* 0x000fc80007800008 */
[----:B------:R-:W-:-:S04]  /*0f80*/  IMAD.WIDE.U32 R8, R13, R26, RZ ;  /* 0x0000001a0d087225 */ /* 0x000fc800078e00ff */
[----:B------:R-:W-:Y:S01]  /*0f90*/  IMAD.X R13, RZ, RZ, RZ, P0 ;  /* 0x000000ffff0d7224 */ /* 0x000fe200000e06ff */
[----:B------:R-:W-:Y:S01]  /*0fa0*/  IADD3 RZ, P0, R9, R10, RZ ;  /* 0x0000000a09ff7210 */ /* 0x000fe20007f1e0ff */
[----:B------:R-:W-:-:S04]  /*0fb0*/  IMAD.MOV.U32 R12, RZ, RZ, R11 ;  /* 0x000000ffff0c7224 */ /* 0x000fc800078e000b */
[----:B------:R-:W-:-:S08]  /*0fc0*/  IMAD.WIDE.U32.X R8, R15, R27, R12, P0 ;  /* 0x0000001b0f087225 */ /* 0x000fd000000e040c */
.L_x_13:
[----:B------:R-:W1:Y:S01]  /*0fd0*/  LDC.64 R32, c[0x0][0x640] ;  /* 0x00019000ff207b82 */ /* 0x000e620000000a00 */
[-C--:B------:R-:W-:Y:S01]  /*0fe0*/  SHF.R.U64 R30, R8, R2.reuse, R9 ;  /* 0x00000002081e7219 */ /* 0x080fe20000001209 */
[----:B------:R-:W-:Y:S01]  /*0ff0*/  IMAD.MOV.U32 R19, RZ, RZ, R17 ;  /* 0x000000ffff137224 */ /* 0x000fe200078e0011 */
[----:B------:R-:W-:Y:S01]  /*1000*/  SHF.R.U32.HI R2, RZ, R2, R9 ;  /* 0x00000002ff027219 */ /* 0x000fe20000011609 */
[----:B------:R-:W-:Y:S01]  /*1010*/  IMAD.MOV.U32 R26, RZ, RZ, 0x1 ;  /* 0x00000001ff1a7424 */ /* 0x000fe200078e00ff */
[----:B------:R-:W-:-:S03]  /*1020*/  IADD3 R11, P0, RZ, -R30, RZ ;  /* 0x8000001eff0b7210 */ /* 0x000fc60007f1e0ff */
[----:B------:R-:W2:Y:S02]  /*1030*/  LDC R10, c[0x0][0x618] ;  /* 0x00018600ff0a7b82 */ /* 0x000ea40000000800 */
[----:B------:R-:W-:-:S04]  /*1040*/  IMAD.X R9, RZ, RZ, ~R2, P0 ;  /* 0x000000ffff097224 */ /* 0x000fc800000e0e02 */
[-C--:B------:R-:W-:Y:S02]  /*1050*/  IMAD R2, R9, R28.reuse, RZ ;  /* 0x0000001c09027224 */ /* 0x080fe400078e02ff */
[----:B0-----:R-:W0:Y:S01]  /*1060*/  LDC R13, c[0x0][0x608] ;  /* 0x00018200ff0d7b82 */ /* 0x001e220000000800 */
[----:B------:R-:W-:-:S04]  /*1070*/  IMAD.WIDE.U32 R8, R11, R28, R18 ;  /* 0x0000001c0b087225 */ /* 0x000fc800078e0012 */
[----:B------:R-:W-:Y:S02]  /*1080*/  IMAD R11, R11, R29, R2 ;  /* 0x0000001d0b0b7224 */ /* 0x000fe400078e0202 */
[----:B------:R-:W-:Y:S01]  /*1090*/  IMAD.MOV.U32 R2, RZ, RZ, -0x1 ;  /* 0xffffffffff027424 */ /* 0x000fe200078e00ff */
[----:B------:R-:W3:Y:S01]  /*10a0*/  LDC R31, c[0x0][0x658] ;  /* 0x00019600ff1f7b82 */ /* 0x000ee20000000800 */
[----:B------:R-:W-:Y:S01]  /*10b0*/  IMAD.IADD R9, R9, 0x1, R11 ;  /* 0x0000000109097824 */ /* 0x000fe200078e020b */
[----:B-1----:R-:W-:-:S04]  /*10c0*/  ISETP.NE.U32.AND P0, PT, R32, RZ, PT ;  /* 0x000000ff2000720c */ /* 0x002fc80003f05070 */
[----:B------:R-:W-:Y:S02]  /*10d0*/  ISETP.NE.AND.EX P0, PT, R33, RZ, PT, P0 ;  /* 0x000000ff2100720c */ /* 0x000fe40003f05300 */
[----:B------:R-:W1:Y:S01]  /*10e0*/  LDC R29, c[0x0][0x600] ;  /* 0x00018000ff1d7b82 */ /* 0x000e620000000800 */
[-CC-:B--2---:R-:W-:Y:S02]  /*10f0*/  SHF.R.U64 R27, R8, R10.reuse, R9.reuse ;  /* 0x0000000a081b7219 */ /* 0x184fe40000001209 */
[----:B------:R-:W-:-:S05]  /*1100*/  SHF.R.U32.HI R8, RZ, R10, R9 ;  /* 0x0000000aff087219 */ /* 0x000fca0000011609 */
[----:B------:R-:W2:Y:S01]  /*1110*/  LDC R22, c[0x0][0x648] ;  /* 0x00019200ff167b82 */ /* 0x000ea20000000800 */
[-CC-:B0-----:R-:W-:Y:S02]  /*1120*/  SHF.R.U64 R34, R27, R13.reuse, R8.reuse ;  /* 0x0000000d1b227219 */ /* 0x181fe40000001208 */
[----:B------:R-:W-:-:S05]  /*1130*/  SHF.R.U32.HI R8, RZ, R13, R8 ;  /* 0x0000000dff087219 */ /* 0x000fca0000011608 */
[----:B------:R-:W0:Y:S01]  /*1140*/  LDC R24, c[0x0][0x638] ;  /* 0x00018e00ff187b82 */ /* 0x000e220000000800 */
[-CC-:B---3--:R-:W-:Y:S02]  /*1150*/  SHF.R.U64 R36, R34, R31.reuse, R8.reuse ;  /* 0x0000001f22247219 */ /* 0x188fe40000001208 */
[-C--:B------:R-:W-:Y:S02]  /*1160*/  SHF.L.U32 R2, R2, R31.reuse, RZ ;  /* 0x0000001f02027219 */ /* 0x080fe400000006ff */
[----:B------:R-:W-:Y:S01]  /*1170*/  SHF.R.U32.HI R9, RZ, R31, R8 ;  /* 0x0000001fff097219 */ /* 0x000fe20000011608 */
[----:B------:R-:W-:Y:S01]  /*1180*/  IMAD.MOV.U32 R8, RZ, RZ, R36 ;  /* 0x000000ffff087224 */ /* 0x000fe200078e0024 */
[----:B------:R-:W-:Y:S01]  /*1190*/  LOP3.LUT R15, RZ, R2, RZ, 0x33, !PT ;  /* 0x00000002ff0f7212 */ /* 0x000fe200078e33ff */
[----:B------:R-:W3:Y:S01]  /*11a0*/  LDC R28, c[0x0][0x610] ;  /* 0x00018400ff1c7b82 */ /* 0x000ee20000000800 */
[----:B------:R-:W-:Y:S05]  /*11b0*/  @!P0 BRA `(.L_x_14) ;  /* 0x0000000000288947 */ /* 0x000fea0003800000 */
[----:B------:R-:W4:Y:S02]  /*11c0*/  LDC R13, c[0x0][0x64c] ;  /* 0x00019300ff0d7b82 */ /* 0x000f240000000800 */
[----:B----4-:R-:W-:-:S05]  /*11d0*/  IADD3 R13, P0, R36, R13, RZ ;  /* 0x0000000d240d7210 */ /* 0x010fca0007f1e0ff */
        /* <DEDUP_REMOVED lines=8> */
.L_x_14:
[----:B--2---:R-:W-:Y:S01]  /*1260*/  SHF.R.U64 R7, R8, R22, R9 ;  /* 0x0000001608077219 */ /* 0x004fe20000001209 */
[----:B-1----:R-:W-:Y:S01]  /*1270*/  VIADD R8, R29, 0xffffffff ;  /* 0xffffffff1d087836 */ /* 0x002fe20000000000 */
[----:B------:R-:W-:Y:S01]  /*1280*/  SHF.L.U32 R2, R26, R31, RZ ;  /* 0x0000001f1a027219 */ /* 0x000fe200000006ff */
[----:B------:R-:W-:Y:S01]  /*1290*/  @P1 IMAD R21, R25, R20, R6 ;  /* 0x0000001419151224 */ /* 0x000fe200078e0206 */
[----:B------:R-:W-:Y:S01]  /*12a0*/  LOP3.LUT R15, R34, R15, RZ, 0xc0, !PT ;  /* 0x0000000f220f7212 */ /* 0x000fe200078ec0ff */
[----:B------:R-:W-:Y:S01]  /*12b0*/  IMAD.MOV R9, RZ, RZ, -R7 ;  /* 0x000000ffff097224 */ /* 0x000fe200078e0a07 */
[----:B------:R-:W-:-:S03]  /*12c0*/  LOP3.LUT R8, R27, R8, RZ, 0xc0, !PT ;  /* 0x000000081b087212 */ /* 0x000fc600078ec0ff */
[----:B------:R-:W-:Y:S02]  /*12d0*/  IMAD R6, R2, R7, R15 ;  /* 0x0000000702067224 */ /* 0x000fe400078e020f */
[----:B0-----:R-:W-:Y:S02]  /*12e0*/  IMAD R2, R9, R24, R36 ;  /* 0x0000001809027224 */ /* 0x001fe400078e0224 */
[----:B---3--:R-:W-:Y:S02]  /*12f0*/  IMAD R19, R6, R28, R21 ;  /* 0x0000001c06137224 */ /* 0x008fe400078e0215 */
[----:B------:R-:W-:Y:S02]  /*1300*/  IMAD R2, R2, R29, R8 ;  /* 0x0000001d02027224 */ /* 0x000fe400078e0208 */
[----:B------:R-:W-:-:S03]  /*1310*/  IMAD.MOV.U32 R6, RZ, RZ, 0x1 ;  /* 0x00000001ff067424 */ /* 0x000fc600078e00ff */
[----:B------:R-:W-:Y:S02]  /*1320*/  SEL R22, R2, R19, !P1 ;  /* 0x0000001302167207 */ /* 0x000fe40004800000 */
[----:B------:R-:W-:Y:S01]  /*1330*/  SEL R19, R19, R2, !P1 ;  /* 0x0000000213137207 */ /* 0x000fe20004800000 */
[----:B------:R-:W-:Y:S01]  /*1340*/  IMAD.MOV.U32 R2, RZ, RZ, R30 ;  /* 0x000000ffff027224 */ /* 0x000fe200078e001e */
[----:B------:R-:W-:-:S07]  /*1350*/  PRMT R8, R6, 0x7610, R8 ;  /* 0x0000761006087816 */ /* 0x000fce0000000008 */
.L_x_12:
[----:B------:R-:W-:Y:S05]  /*1360*/  @!P2 BRA `(.L_x_15) ;  /* 0x00000000000ca947 */ /* 0x000fea0003800000 */
[----:B------:R-:W-:Y:S01]  /*1370*/  UCGABAR_WAIT ;  /* 0x0000000000007dc7 */ /* 0x000fe20008000000 */
[----:B------:R-:W-:Y:S01]  /*1380*/  CCTL.IVALL ;  /* 0x00000000ff00798f */ /* 0x000fe20002000000 */
[----:B------:R-:W-:Y:S05]  /*1390*/  BRA `(.L_x_16) ;  /* 0x0000000000047947 */ /* 0x000fea0003800000 */
.L_x_15:
[----:B------:R-:W-:Y:S06]  /*13a0*/  BAR.SYNC.DEFER_BLOCKING 0x0 ;  /* 0x0000000000007b1d */ /* 0x000fec0000010000 */
.L_x_16:
[----:B------:R-:W-:Y:S05]  /*13b0*/  @!P4 BRA `(.L_x_17) ;  /* 0x000000b0003cc947 */ /* 0x000fea0003800000 */
[----:B------:R-:W-:-:S13]  /*13c0*/  ISETP.GT.U32.AND P0, PT, R35, 0x1, PT ;  /* 0x000000012300780c */ /* 0x000fda0003f04070 */
[----:B------:R-:W-:Y:S05]  /*13d0*/  @P0 EXIT ;  /* 0x000000000000094d */ /* 0x000fea0003800000 */
.L_x_18:
[----:B------:R-:W-:-:S08]  /*13e0*/  NOP ;  /* 0x0000000000007918 */ /* 0x000fd00000000000 */
[----:B------:R-:W1:Y:S02]  /*13f0*/  USETMAXREG.TRY_ALLOC.CTAPOOL UP0, 0xe8 ;  /* 0x000000e8000079c8 */ /* 0x000e640008000600 */
[----:B-1----:R-:W-:-:S13]  /*1400*/  PLOP3.LUT P0, PT, PT, PT, UP0, 0x80, 0x0 ;  /* 0x000000000000781c */ /* 0x002fda0003f0f008 */
[----:B------:R-:W-:Y:S05]  /*1410*/  @!P0 BRA `(.L_x_18) ;  /* 0xfffffffc00f08947 */ /* 0x000fea000383ffff */
[----:B------:R-:W-:-:S13]  /*1420*/  LOP3.LUT P0, RZ, R8, 0xff, RZ, 0xc0, !PT ;  /* 0x000000ff08ff7812 */ /* 0x000fda000780c0ff */
[----:B------:R-:W-:Y:S05]  /*1430*/  @!P0 EXIT ;  /* 0x000000000000894d */ /* 0x000fea0003800000 */
[----:B------:R-:W1:Y:S01]  /*1440*/  S2UR UR4, SR_CgaCtaId ;  /* 0x00000000000479c3 */ /* 0x000e620000008800 */
[----:B------:R-:W-:Y:S01]  /*1450*/  VIADD R14, R14, 0xffffffff ;  /* 0xffffffff0e0e7836 */ /* 0x000fe20000000000 */
[CC--:B------:R-:W-:Y:S01]  /*1460*/  LEA.HI R4, R0.reuse, R3.reuse, RZ, 0x2 ;  /* 0x0000000300047211 */ /* 0x0c0fe200078f10ff */
[----:B------:R-:W-:Y:S01]  /*1470*/  UMOV UR40, 0x400 ;  /* 0x0000040000287882 */ /* 0x000fe20000000000 */
[----:B------:R-:W-:Y:S01]  /*1480*/  LEA.HI R0, R0, R3, RZ, 0x5 ;  /* 0x0000000300007211 */ /* 0x000fe200078f28ff */
[----:B------:R-:W-:Y:S01]  /*1490*/  UISETP.LT.AND UP0, UPT, UR38, 0x1, UPT ;  /* 0x000000012600788c */ /* 0x000fe2000bf01270 */
[----:B------:R-:W-:Y:S01]  /*14a0*/  R2UR UR41, R14 ;  /* 0x000000000e2972ca */ /* 0x000fe200000e0000 */
[----:B------:R-:W-:Y:S01]  /*14b0*/  USHF.L.U32 UR39, UR38, 0x1, URZ ;  /* 0x0000000126277899 */ /* 0x000fe2000800063f */
[--C-:B------:R-:W-:Y:S01]  /*14c0*/  SHF.R.S32.HI R116, RZ, 0x2, R4.reuse ;  /* 0x00000002ff747819 */ /* 0x100fe20000011404 */
[----:B------:R-:W-:Y:S01]  /*14d0*/  USEL UR43, UR38, 0x1, UP0 ;  /* 0x00000001262b7887 */ /* 0x000fe20008000000 */
[----:B------:R-:W-:-:S02]  /*14e0*/  SHF.R.S32.HI R5, RZ, 0x1f, R4 ;  /* 0x0000001fff057819 */ /* 0x000fc40000011404 */
[----:B------:R-:W-:Y:S01]  /*14f0*/  LOP3.LUT R118, R4, 0xfffffffc, RZ, 0xc0, !PT ;  /* 0xfffffffc04767812 */ /* 0x000fe200078ec0ff */
[----:B------:R-:W-:Y:S01]  /*1500*/  UIADD3 UR43, -UR43, UR38, URZ ;  /* 0x000000262b2b7290 */ /* 0x000fe2000fffe13f */
[----:B------:R-:W-:Y:S02]  /*1510*/  LEA.HI R5, R5, R116, RZ, 0x3 ;  /* 0x0000007405057211 */ /* 0x000fe400078f18ff */
[----:B------:R-:W-:Y:S01]  /*1520*/  ISETP.NE.AND P0, PT, R14, RZ, PT ;  /* 0x000000ff0e00720c */ /* 0x000fe20003f05270 */
[----:B------:R-:W-:Y:S01]  /*1530*/  IMAD.IADD R118, R3, 0x1, -R118 ;  /* 0x0000000103767824 */ /* 0x000fe200078e0a76 */
[----:B------:R-:W-:Y:S01]  /*1540*/  LOP3.LUT R5, R5, 0xfffffff8, RZ, 0xc0, !PT ;  /* 0xfffffff805057812 */ /* 0x000fe200078ec0ff */
[----:B------:R-:W-:Y:S01]  /*1550*/  USHF.L.U32 UR41, UR41, 0x3, URZ ;  /* 0x0000000329297899 */ /* 0x000fe2000800063f */
[----:B------:R-:W-:Y:S02]  /*1560*/  LOP3.LUT R125, R16, 0x1, RZ, 0xfc, !PT ;  /* 0x00000001107d7812 */ /* 0x000fe400078efcff */
[----:B------:R-:W-:Y:S01]  /*1570*/  SEL R124, RZ, 0x1, P0 ;  /* 0x00000001ff7c7807 */ /* 0x000fe20000000000 */
[----:B------:R-:W-:Y:S01]  /*1580*/  IMAD.IADD R116, R116, 0x1, -R5 ;  /* 0x0000000174747824 */ /* 0x000fe200078e0a05 */
[----:B-1----:R-:W-:Y:S01]  /*1590*/  ULEA UR40, UR4, UR40, 0x18 ;  /* 0x0000002804287291 */ /* 0x002fe2000f8ec03f */
[----:B------:R-:W-:Y:S01]  /*15a0*/  SHF.R.S32.HI R5, RZ, 0x5, R0 ;  /* 0x00000005ff057819 */ /* 0x000fe20000011400 */
[----:B------:R-:W-:Y:S01]  /*15b0*/  IMAD.U32 R122, RZ, RZ, UR41 ;  /* 0x00000029ff7a7e24 */ /* 0x000fe2000f8e00ff */
[----:B------:R-:W-:Y:S01]  /*15c0*/  ULDC UR4, c[0x0][0x284] ;  /* 0x0000a10000047ab9 */ /* 0x000fe20000000800 */
[----:B------:R-:W-:Y:S01]  /*15d0*/  UIADD3 UR42, UR40, 0x40, URZ ;  /* 0x00000040282a7890 */ /* 0x000fe2000fffe03f */
[--C-:B------:R-:W-:Y:S01]  /*15e0*/  SHF.R.S32.HI R117, RZ, 0x1f, R116.reuse ;  /* 0x0000001fff757819 */ /* 0x100fe20000011474 */
[----:B------:R-:W-:Y:S01]  /*15f0*/  IMAD R119, R5, -0x10, -R116 ;  /* 0xfffffff005777824 */ /* 0x000fe200078e0a74 */
[----:B------:R-:W-:-:S02]  /*1600*/  LOP3.LUT R120, R122, 0x8, RZ, 0xc0, !PT ;  /* 0x000000087a787812 */ /* 0x000fc400078ec0ff */
[----:B------:R-:W-:Y:S01]  /*1610*/  LOP3.LUT R122, R122, 0x8, RZ, 0xc, !PT ;  /* 0x000000087a7a7812 */ /* 0x000fe200078e0cff */
[----:B------:R-:W-:Y:S01]  /*1620*/  IMAD.U32 R123, RZ, RZ, UR42 ;  /* 0x0000002aff7b7e24 */ /* 0x000fe2000f8e00ff */
[----:B------:R-:W-:Y:S01]  /*1630*/  LOP3.LUT R120, R120, 0x18, RZ, 0x3c, !PT ;  /* 0x0000001878787812 */ /* 0x000fe200078e3cff */
[----:B------:R-:W-:-:S04]  /*1640*/  IMAD.WIDE R116, R5, 0x10, R116 ;  /* 0x0000001005747825 */ /* 0x000fc800078e0274 */
[----:B------:R-:W-:Y:S02]  /*1650*/  VIADD R121, R123, UR41 ;  /* 0x000000297b797c36 */ /* 0x000fe40008000000 */
[----:B------:R-:W-:-:S07]  /*1660*/  VIADD R119, R119, UR4 ;  /* 0x0000000477777c36 */ /* 0x000fce0008000000 */
.L_x_214:
[----:B------:R-:W-:Y:S01]  /*1670*/  SHF.L.U32 R0, R124, 0x1f, RZ ;  /* 0x0000001f7c007819 */ /* 0x000fe200000006ff */
[----:B------:R-:W-:Y:S02]  /*1680*/  ULDC UR4, c[0x0][0x28c] ;  /* 0x0000a30000047ab9 */ /* 0x000fe40000000800 */
[----:B------:R-:W-:Y:S01]  /*1690*/  ISETP.LT.AND P1, PT, RZ, UR4, PT ;  /* 0x00000004ff007c0c */ /* 0x000fe2000bf21270 */
[----:B------:R-:W1:Y:S02]  /*16a0*/  SYNCS.PHASECHK.TRANS64.TRYWAIT P0, [R123+UR41], R0 ;  /* 0x000000007b0075a7 */ /* 0x000e640008000169 */
[----:B-12---:R-:W-:Y:S10]  /*16b0*/  @!P0 BRA `(.L_x_19) ;  /* 0x000000bc00988947 */ /* 0x006ff40003800000 */
.L_x_235:
[----:B------:R-:W-:Y:S05]  /*16c0*/  @P1 BRA `(.L_x_20) ;  /* 0x0000000000401947 */ /* 0x000fea0003800000 */
[----:B-1----:R-:W-:Y:S01]  /*16d0*/  MOV R0, 0x0 ;  /* 0x0000000000007802 */ /* 0x002fe20000000f00 */
[----:B------:R-:W-:Y:S01]  /*16e0*/  ULDC.64 UR4, c[0x4][0x68] ;  /* 0x01001a0000047ab9 */ /* 0x000fe20000000a00 */
[----:B------:R-:W-:Y:S01]  /*16f0*/  ULDC.64 UR6, c[0x4][0x8] ;  /* 0x0100020000067ab9 */ /* 0x000fe20000000a00 */
[----:B------:R-:W-:Y:S01]  /*1700*/  IMAD.U32 R4, RZ, RZ, UR4 ;  /* 0x00000004ff047e24 */ /* 0x000fe2000f8e00ff */
[----:B------:R1:W2:Y:S01]  /*1710*/  LDC.64 R14, c[0x4][R0] ;  /* 0x01000000000e7b82 */ /* 0x0002a20000000a00 */
[----:B------:R-:W-:Y:S01]  /*1720*/  IMAD.U32 R5, RZ, RZ, UR5 ;  /* 0x00000005ff057e24 */ /* 0x000fe2000f8e00ff */
[----:B------:R-:W-:Y:S01]  /*1730*/  ULDC.64 UR4, c[0x4][0x70] ;  /* 0x01001c0000047ab9 */ /* 0x000fe20000000a00 */
[----:B------:R-:W-:Y:S02]  /*1740*/  IMAD.U32 R10, RZ, RZ, UR6 ;  /* 0x00000006ff0a7e24 */ /* 0x000fe4000f8e00ff */
[----:B------:R-:W-:Y:S02]  /*1750*/  IMAD.U32 R6, RZ, RZ, UR4 ;  /* 0x00000004ff067e24 */ /* 0x000fe4000f8e00ff */
[----:B------:R-:W-:-:S02]  /*1760*/  IMAD.U32 R7, RZ, RZ, UR5 ;  /* 0x00000005ff077e24 */ /* 0x000fc4000f8e00ff */
[----:B------:R-:W-:Y:S02]  /*1770*/  IMAD.U32 R11, RZ, RZ, UR7 ;  /* 0x00000007ff0b7e24 */ /* 0x000fe4000f8e00ff */
[----:B------:R-:W-:Y:S02]  /*1780*/  IMAD.MOV.U32 R8, RZ, RZ, 0x1e1 ;  /* 0x000001e1ff087424 */ /* 0x000fe400078e00ff */
[----:B0-----:R-:W-:Y:S02]  /*1790*/  IMAD.MOV.U32 R12, RZ, RZ, 0x1 ;  /* 0x00000001ff0c7424 */ /* 0x001fe400078e00ff */
[----:B-1----:R-:W-:-:S07]  /*17a0*/  IMAD.MOV.U32 R13, RZ, RZ, RZ ;  /* 0x000000ffff0d7224 */ /* 0x002fce00078e00ff */
[----:B------:R-:W-:-:S07]  /*17b0*/  LEPC R20, `(.L_x_20) ;  /* 0x000000001014794e */ /* 0x000fce0000000000 */
[----:B--2--5:R-:W-:Y:S05]  /*17c0*/  CALL.ABS.NOINC R14 ;  /* 0x000000000e007343 */ /* 0x024fea0003c00000 */
.L_x_20:
[----:B------:R-:W-:-:S13]  /*17d0*/  ISETP.NE.AND P0, PT, R125, 0x3, PT ;  /* 0x000000037d00780c */ /* 0x000fda0003f05270 */
[----:B------:R-:W-:Y:S05]  /*17e0*/  @!P0 BRA `(.L_x_21) ;  /* 0x0000000000048947 */ /* 0x000fea0003800000 */
[----:B------:R-:W-:Y:S01]  /*17f0*/  BPT.TRAP 0x1 ;  /* 0x000000040000795c */ /* 0x000fe20000300000 */
.L_x_21:
[----:B------:R-:W-:Y:S02]  /*1800*/  IMAD.U32 R3, RZ, RZ, UR36 ;  /* 0x00000024ff037e24 */ /* 0x000fe4000f8e00ff */
[----:B-1----:R-:W-:-:S03]  /*1810*/  IMAD.U32 R0, RZ, RZ, UR37 ;  /* 0x00000025ff007e24 */ /* 0x002fc6000f8e00ff */
[----:B------:R-:W-:Y:S02]  /*1820*/  LEA R3, R3, UR40, 0x3 ;  /* 0x0000002803037c11 */ /* 0x000fe4000f8e18ff */
[----:B------:R-:W-:-:S04]  /*1830*/  SHF.L.U32 R0, R0, 0x1f, RZ ;  /* 0x0000001f00007819 */ /* 0x000fc800000006ff */
[----:B------:R1:W2:Y:S01]  /*1840*/  SYNCS.PHASECHK.TRANS64.TRYWAIT P1, [R3+URZ], R0 ;  /* 0x00000000030075a7 */ /* 0x0002a2000802017f */
[----:B------:R-:W-:Y:S05]  /*1850*/  @!P0 BRA `(.L_x_22) ;  /* 0x0000000000048947 */ /* 0x000fea0003800000 */
[----:B------:R-:W-:Y:S01]  /*1860*/  BPT.TRAP 0x1 ;  /* 0x000000040000795c */ /* 0x000fe20000300000 */
.L_x_22:
[----:B------:R-:W-:-:S05]  /*1870*/  IMAD.U32 R4, RZ, RZ, UR43 ;  /* 0x0000002bff047e24 */ /* 0x000fca000f8e00ff */
[----:B------:R-:W-:Y:S01]  /*1880*/  ISETP.GE.AND P2, PT, R4, 0x1, PT ;  /* 0x000000010400780c */ /* 0x000fe20003f46270 */
[----:B--2---:R-:W-:-:S12]  /*1890*/  @P1 BRA `(.L_x_23) ;  /* 0x0000000000081947 */ /* 0x004fd80003800000 */
[----:B------:R-:W2:Y:S02]  /*18a0*/  SYNCS.PHASECHK.TRANS64.TRYWAIT P1, [R3+URZ], R0 ;  /* 0x00000000030075a7 */ /* 0x000ea4000802017f */
[----:B--2---:R-:W-:Y:S05]  /*18b0*/  @!P1 BRA `(.L_x_24) ;  /* 0x000000bc002c9947 */ /* 0x004fea0003800000 */
.L_x_23:
[----:B------:R-:W-:Y:S05]  /*18c0*/  WARPSYNC.ALL ;  /* 0x0000000000007948 */ /* 0x000fea0003800000 */
[----:B------:R-:W-:Y:S01]  /*18d0*/  UIADD3 UR5, UR40, 0x100, URZ ;  /* 0x0000010028057890 */ /* 0x000fe2000fffe03f */
[----:B------:R-:W-:Y:S01]  /*18e0*/  WARPGROUP.ARRIVE ;  /* 0x00000000000079c5 */ /* 0x000fe20000000000 */
[----:B------:R-:W-:Y:S02]  /*18f0*/  UIADD3 UR4, UR40, 0xc100, URZ ;  /* 0x0000c10028047890 */ /* 0x000fe4000fffe03f */
[----:B------:R-:W-:Y:S02]  /*1900*/  USHF.R.U32.HI UR5, URZ, 0x4, UR5 ;  /* 0x000000043f057899 */ /* 0x000fe40008011605 */
[----:B------:R-:W-:-:S02]  /*1910*/  USHF.R.U32.HI UR4, URZ, 0x4, UR4 ;  /* 0x000000043f047899 */ /* 0x000fc40008011604 */
[----:B------:R-:W-:Y:S02]  /*1920*/  ULOP3.LUT UR5, UR5, 0x3fff, URZ, 0xc0, !UPT ;  /* 0x00003fff05057892 */ /* 0x000fe4000f8ec03f */
[----:B------:R-:W-:Y:S02]  /*1930*/  ULOP3.LUT UR4, UR4, 0x3fff, URZ, 0xc0, !UPT ;  /* 0x00003fff04047892 */ /* 0x000fe4000f8ec03f */
[----:B------:R-:W-:Y:S02]  /*1940*/  ULOP3.LUT UR8, UR5, 0x10000, URZ, 0xfc, !UPT ;  /* 0x0001000005087892 */ /* 0x000fe4000f8efc3f */
[----:B------:R-:W-:Y:S02]  /*1950*/  ULOP3.LUT UR9, UR4, 0x10000, URZ, 0xfc, !UPT ;  /* 0x0001000004097892 */ /* 0x000fe4000f8efc3f */
[----:B------:R-:W-:Y:S02]  /*1960*/  ULEA UR6, UR36, UR8, 0xa ;  /* 0x0000000824067291 */ /* 0x000fe4000f8e503f */
[----:B------:R-:W-:Y:S01]  /*1970*/  UIMAD UR4, UR36, 0xb00, UR9 ;  /* 0x00000b00240478a4 */ /* 0x000fe2000f8e0209 */
[----:B------:R-:W-:Y:S01]  /*1980*/  UMOV UR13, 0x40000040 ;  /* 0x40000040000d7882 */ /* 0x000fe20000000000 */
[----:B------:R-:W-:-:S02]  /*1990*/  UMOV UR15, 0x40000040 ;  /* 0x40000040000f7882 */ /* 0x000fc40000000000 */
[----:B------:R-:W-:Y:S01]  /*19a0*/  UIADD3 UR5, UR4, 0x80, URZ ;  /* 0x0000008004057890 */ /* 0x000fe2000fffe03f */
[----:B------:R-:W-:Y:S02]  /*19b0*/  UMOV UR12, UR6 ;  /* 0x00000006000c7c82 */ /* 0x000fe40008000000 */
[----:B------:R-:W-:Y:S01]  /*19c0*/  UMOV UR14, UR4 ;  /* 0x00000004000e7c82 */ /* 0x000fe20008000000 */
[----:B------:R-:W-:Y:S01]  /*19d0*/  UIADD3 UR7, UR4, 0x100, URZ ;  /* 0x0000010004077890 */ /* 0x000fe2000fffe03f */
[----:B------:R-:W-:Y:S01]  /*19e0*/  HGMMA.64x16x16.F32 R104, gdesc[UR12], RZ, !UPT, gsb0 ;  /* 0x002000000c6879f0 */ /* 0x000fe2000c0008ff */
[----:B------:R-:W-:Y:S01]  /*19f0*/  UMOV UR15, 0x40000040 ;  /* 0x40000040000f7882 */ /* 0x000fe20000000000 */
[----:B------:R-:W-:Y:S01]  /*1a00*/  UMOV UR14, UR5 ;  /* 0x00000005000e7c82 */ /* 0x000fe20008000000 */
[----:B------:R-:W-:Y:S02]  /*1a10*/  UIADD3 UR10, UR4, 0x180, URZ ;  /* 0x00000180040a7890 */ /* 0x000fe4000fffe03f */
[----:B------:R-:W-:Y:S01]  /*1a20*/  UIADD3 UR5, UR4, 0x200, URZ ;  /* 0x0000020004057890 */ /* 0x000fe2000fffe03f */
[----:B------:R-:W-:-:S02]  /*1a30*/  WARPGROUP.DEPBAR.LE gsb0, 0x0 ;  /* 0x00008000000079c5 */ /* 0x000fc40000010000 */
[----:B------:R-:W-:-:S06]  /*1a40*/  WARPGROUP.ARRIVE ;  /* 0x00000000000079c5 */ /* 0x000fcc0000000000 */
[----:B------:R-:W-:Y:S01]  /*1a50*/  HGMMA.64x16x16.F32 R96, gdesc[UR12], RZ, !UPT, gsb0 ;  /* 0x002000000c6079f0 */ /* 0x000fe2000c0008ff */
[----:B------:R-:W-:Y:S01]  /*1a60*/  UMOV UR14, UR7 ;  /* 0x00000007000e7c82 */ /* 0x000fe20008000000 */
[----:B------:R-:W-:Y:S01]  /*1a70*/  UMOV UR15, 0x40000040 ;  /* 0x40000040000f7882 */ /* 0x000fe20000000000 */
[----:B------:R-:W-:Y:S01]  /*1a80*/  UIADD3 UR7, UR4, 0x280, URZ ;  /* 0x0000028004077890 */ /* 0x000fe2000fffe03f */
[----:B------:R-:W-:Y:S02]  /*1a90*/  WARPGROUP.DEPBAR.LE gsb0, 0x0 ;  /* 0x00008000000079c5 */ /* 0x000fe40000010000 */
        /* <DEDUP_REMOVED lines=50> */
[----:B------:R-:W-:Y:S02]  /*1dc0*/  UIADD3 UR12, UR6, 0x2, URZ ;  /* 0x00000002060c7890 */ /* 0x000fe4000fffe03f */
[----:B------:R-:W-:Y:S01]  /*1dd0*/  UIADD3 UR14, UR4, 0x2, URZ ;  /* 0x00000002040e7890 */ /* 0x000fe2000fffe03f */
[----:B------:R-:W-:Y:S01]  /*1de0*/  UMOV UR13, 0x40000040 ;  /* 0x40000040000d7882 */ /* 0x000fe20000000000 */
[----:B------:R-:W-:Y:S01]  /*1df0*/  UMOV UR15, 0x40000040 ;  /* 0x40000040000f7882 */ /* 0x000fe20000000000 */
[----:B------:R-:W-:Y:S02]  /*1e00*/  WARPGROUP.DEPBAR.LE gsb0, 0x0 ;  /* 0x00008000000079c5 */ /* 0x000fe40000010000 */
[----:B------:R-:W-:-:S06]  /*1e10*/  WARPGROUP.ARRIVE ;  /* 0x00000000000079c5 */ /* 0x000fcc0000000000 */
[----:B------:R-:W-:Y:S01]  /*1e20*/  HGMMA.64x16x16.F32 R104, gdesc[UR12], R104, gsb0 ;  /* 0x002000000c6879f0 */ /* 0x000fe20008000868 */
[----:B------:R-:W-:Y:S01]  /*1e30*/  UMOV UR14, UR5 ;  /* 0x00000005000e7c82 */ /* 0x000fe20008000000 */
[----:B------:R-:W-:Y:S01]  /*1e40*/  UMOV UR15, 0x40000040 ;  /* 0x40000040000f7882 */ /* 0x000fe20000000000 */
[----:B------:R-:W-:Y:S01]  /*1e50*/  UIADD3 UR5, UR4, 0x202, URZ ;  /* 0x0000020204057890 */ /* 0x000fe2000fffe03f */
        /* <DEDUP_REMOVED lines=431> */
[----:B------:R-:W-:Y:S02]  /*3950*/  UIADD3 UR7, UR4, 0xa06, URZ ;  /* 0x00000a0604077890 */ /* 0x000fe4000fffe03f */
        /* <DEDUP_REMOVED lines=23> */
[----:B------:R-:W-:Y:S03]  /*3ad0*/  HGMMA.64x16x16.F32 R24, gdesc[UR12], R24, gsb0 ;  /* 0x002000000c1879f0 */ /* 0x000fe60008000818 */
[----:B------:R-:W-:Y:S02]  /*3ae0*/  WARPGROUP.DEPBAR.LE gsb0, 0x0 ;  /* 0x00008000000079c5 */ /* 0x000fe40000010000 */
[----:B------:R-:W-:Y:S05]  /*3af0*/  @!P2 BRA `(.L_x_25) ;  /* 0x000000240004a947 */ /* 0x000fea0003800000 */
[----:B------:R-:W-:Y:S01]  /*3b00*/  UIADD3 UR10, UR36, 0x1, URZ ;  /* 0x00000001240a7890 */ /* 0x000fe2000fffe03f */
[----:B-12---:R-:W-:Y:S02]  /*3b10*/  IMAD.U32 R0, RZ, RZ, UR43 ;  /* 0x0000002bff007e24 */ /* 0x006fe4000f8e00ff */
[----:B------:R-:W-:Y:S01]  /*3b20*/  IMAD.U32 R3, RZ, RZ, UR36 ;  /* 0x00000024ff037e24 */ /* 0x000fe2000f8e00ff */
[----:B------:R-:W-:-:S04]  /*3b30*/  UISETP.NE.AND UP0, UPT, UR10, 0x3, UPT ;  /* 0x000000030a00788c */ /* 0x000fc8000bf05270 */
[----:B------:R-:W-:Y:S02]  /*3b40*/  USEL UR4, URZ, 0x1, UP0 ;  /* 0x000000013f047887 */ /* 0x000fe40008000000 */
[----:B------:R-:W-:Y:S02]  /*3b50*/  USEL UR10, UR10, URZ, UP0 ;  /* 0x0000003f0a0a7287 */ /* 0x000fe40008000000 */
[----:B------:R-:W-:-:S06]  /*3b60*/  ULOP3.LUT UR4, UR37, UR4, URZ, 0x3c, !UPT ;  /* 0x0000000425047292 */ /* 0x000fcc000f8e3c3f */
[----:B------:R-:W-:-:S07]  /*3b70*/  IMAD.U32 R6, RZ, RZ, UR4 ;  /* 0x00000004ff067e24 */ /* 0x000fce000f8e00ff */
.L_x_32:
[----:B------:R-:W-:Y:S05]  /*3b80*/  @!P0 BRA `(.L_x_26) ;  /* 0x0000000000048947 */ /* 0x000fea0003800000 */
[----:B------:R-:W-:Y:S01]  /*3b90*/  BPT.TRAP 0x1 ;  /* 0x000000040000795c */ /* 0x000fe20000300000 */
.L_x_26:
[----:B------:R-:W-:Y:S01]  /*3ba0*/  ULEA UR4, UR10, UR40, 0x3 ;  /* 0x000000280a047291 */ /* 0x000fe2000f8e183f */
[----:B------:R-:W-:-:S08]  /*3bb0*/  SHF.L.U32 R4, R6, 0x1f, RZ ;  /* 0x0000001f06047819 */ /* 0x000fd000000006ff */
[----:B------:R1:W2:Y:S01]  /*3bc0*/  SYNCS.PHASECHK.TRANS64.TRYWAIT P1, [UR4], R4 ;  /* 0x00000004ff0075a7 */ /* 0x0002a20008020144 */
[----:B------:R-:W-:Y:S05]  /*3bd0*/  @!P0 BRA `(.L_x_27) ;  /* 0x0000000000048947 */ /* 0x000fea0003800000 */
[----:B------:R-:W-:Y:S01]  /*3be0*/  BPT.TRAP 0x1 ;  /* 0x000000040000795c */ /* 0x000fe20000300000 */
.L_x_27:
[----:B--2---:R-:W-:Y:S05]  /*3bf0*/  @P1 BRA `(.L_x_28) ;  /* 0x0000000000081947 */ /* 0x004fea0003800000 */
[----:B------:R-:W2:Y:S02]  /*3c00*/  SYNCS.PHASECHK.TRANS64.TRYWAIT P1, [UR4], R4 ;  /* 0x00000004ff0075a7 */ /* 0x000ea40008020144 */
[----:B--2---:R-:W-:Y:S05]  /*3c10*/  @!P1 BRA `(.L_x_29) ;  /* 0x0000009800689947 */ /* 0x004fea0003800000 */
.L_x_28:
[----:B------:R-:W-:Y:S01]  /*3c20*/  ULEA UR12, UR10, UR8, 0xa ;  /* 0x000000080a0c7291 */ /* 0x000fe2000f8e503f */
[----:B------:R-:W-:Y:S01]  /*3c30*/  WARPGROUP.ARRIVE ;  /* 0x00000000000079c5 */ /* 0x000fe20000000000 */
[----:B------:R-:W-:Y:S01]  /*3c40*/  UIMAD UR11, UR10, 0xb00, UR9 ;  /* 0x00000b000a0b78a4 */ /* 0x000fe2000f8e0209 */
[----:B------:R-:W-:Y:S01]  /*3c50*/  UMOV UR5, 0x40000040 ;  /* 0x4000004000057882 */ /* 0x000fe20000000000 */
[----:B------:R-:W-:Y:S02]  /*3c60*/  UMOV UR7, 0x40000040 ;  /* 0x4000004000077882 */ /* 0x000fe40000000000 */
[----:B------:R-:W-:Y:S01]  /*3c70*/  UIADD3 UR13, UR11, 0x80, URZ ;  /* 0x000000800b0d7890 */ /* 0x000fe2000fffe03f */
[----:B------:R-:W-:Y:S02]  /*3c80*/  UMOV UR4, UR12 ;  /* 0x0000000c00047c82 */ /* 0x000fe40008000000 */
[----:B------:R-:W-:Y:S01]  /*3c90*/  UMOV UR6, UR11 ;  /* 0x0000000b00067c82 */ /* 0x000fe20008000000 */
[----:B------:R-:W-:Y:S01]  /*3ca0*/  UIADD3 UR14, UR11, 0x100, URZ ;  /* 0x000001000b0e7890 */ /* 0x000fe2000fffe03f */
[----:B------:R-:W-:Y:S01]  /*3cb0*/  HGMMA.64x16x16.F32 R104, gdesc[UR4], R104, gsb0 ;  /* 0x00200000046879f0 */ /* 0x000fe20008000868 */
[----:B------:R-:W-:Y:S01]  /*3cc0*/  UMOV UR7, 0x40000040 ;  /* 0x4000004000077882 */ /* 0x000fe20000000000 */
[----:B------:R-:W-:Y:S01]  /*3cd0*/  UMOV UR6, UR13 ;  /* 0x0000000d00067c82 */ /* 0x000fe20008000000 */
[----:B------:R-:W-:-:S02]  /*3ce0*/  UIADD3 UR15, UR11, 0x180, URZ ;  /* 0x000001800b0f7890 */ /* 0x000fc4000fffe03f */
        /* <DEDUP_REMOVED lines=526> */
[----:B------:R-:W-:Y:S01]  /*5dd0*/  BPT.TRAP 0x1 ;  /* 0x000000040000795c */ /* 0x000fe20000300000 */
.L_x_30:
[----:B------:R-:W-:-:S13]  /*5de0*/  ISETP.NE.AND P1, PT, R113, RZ, PT ;  /* 0x000000ff7100720c */ /* 0x000fda0003f25270 */
[----:B-12---:R-:W-:-:S05]  /*5df0*/  @P1 LEA R4, R3, UR40, 0x3 ;  /* 0x0000002803041c11 */ /* 0x006fca000f8e18ff */
[----:B------:R-:W-:-:S05]  /*5e00*/  @P1 VIADD R5, R4, 0x18 ;  /* 0x0000001804051836 */ /* 0x000fca0000000000 */
[----:B------:R-:W-:-:S04]  /*5e10*/  @P1 PRMT R5, R112, 0x654, R5 ;  /* 0x0000065470051816 */ /* 0x000fc80000000005 */
[----:B------:R1:W-:Y:S01]  /*5e20*/  @P1 SYNCS.ARRIVE.TRANS64.RED.A1T0 RZ, [R5+URZ], RZ ;  /* 0x000000ff05ff19a7 */ /* 0x0003e2000810043f */
[----:B------:R-:W-:-:S13]  /*5e30*/  ISETP.GT.U32.AND P1, PT, R16, 0x1, PT ;  /* 0x000000011000780c */ /* 0x000fda0003f24070 */
[----:B-1----:R-:W-:Y:S05]  /*5e40*/  @P1 BRA `(.L_x_31) ;  /* 0x0000000000041947 */ /* 0x002fea0003800000 */
[----:B------:R-:W-:Y:S01]  /*5e50*/  BPT.TRAP 0x1 ;  /* 0x000000040000795c */ /* 0x000fe20000300000 */
.L_x_31:
[----:B------:R-:W-:Y:S01]  /*5e60*/  UIADD3 UR10, UR10, 0x1, URZ ;  /* 0x000000010a0a7890 */ /* 0x000fe2000fffe03f */
[C---:B------:R-:W-:Y:S01]  /*5e70*/  ISETP.GT.AND P2, PT, R0.reuse, 0x1, PT ;  /* 0x000000010000780c */ /* 0x040fe20003f44270 */
[----:B------:R-:W-:Y:S02]  /*5e80*/  VIADD R3, R3, 0x1 ;  /* 0x0000000103037836 */ /* 0x000fe40000000000 */
[----:B------:R-:W-:Y:S01]  /*5e90*/  UISETP.NE.AND UP0, UPT, UR10, 0x3, UPT ;  /* 0x000000030a00788c */ /* 0x000fe2000bf05270 */
[----:B------:R-:W-:Y:S02]  /*5ea0*/  VIADD R0, R0, 0xffffffff ;  /* 0xffffffff00007836 */ /* 0x000fe40000000000 */
[C---:B------:R-:W-:Y:S01]  /*5eb0*/  ISETP.NE.AND P1, PT, R3.reuse, 0x3, PT ;  /* 0x000000030300780c */ /* 0x040fe20003f25270 */
[----:B------:R-:W-:Y:S02]  /*5ec0*/  USEL UR4, URZ, 0x1, UP0 ;  /* 0x000000013f047887 */ /* 0x000fe40008000000 */
[----:B------:R-:W-:Y:S01]  /*5ed0*/  USEL UR10, UR10, URZ, UP0 ;  /* 0x0000003f0a0a7287 */ /* 0x000fe20008000000 */
[----:B------:R-:W-:-:S03]  /*5ee0*/  SEL R3, R3, RZ, P1 ;  /* 0x000000ff03037207 */ /* 0x000fc60000800000 */
[----:B------:R-:W-:Y:S01]  /*5ef0*/  LOP3.LUT R6, R6, UR4, RZ, 0x3c, !PT ;  /* 0x0000000406067c12 */ /* 0x000fe2000f8e3cff */
[----:B------:R-:W-:Y:S07]  /*5f00*/  @P2 BRA `(.L_x_32) ;  /* 0xffffffdc001c2947 */ /* 0x000fee000383ffff */
.L_x_25:
[----:B-12---:R-:W1:Y:S01]  /*5f10*/  LDC R0, c[0x0][0x28c] ;  /* 0x0000a300ff007b82 */ /* 0x006e620000000800 */
[----:B------:R2:W-:Y:S01]  /*5f20*/  SYNCS.ARRIVE.TRANS64.A1T0 RZ, [R122+UR42], RZ ;  /* 0x000000ff7aff79a7 */ /* 0x0005e2000810002a */
[----:B-1----:R-:W-:-:S13]  /*5f30*/  ISETP.GE.AND P1, PT, R0, 0x1, PT ;  /* 0x000000010000780c */ /* 0x002fda0003f26270 */
[----:B--2---:R-:W-:Y:S05]  /*5f40*/  @!P1 BRA `(.L_x_33) ;  /* 0x0000000000449947 */ /* 0x004fea0003800000 */
[----:B------:R-:W-:Y:S05]  /*5f50*/  @!P0 BRA `(.L_x_34) ;  /* 0x0000000000048947 */ /* 0x000fea0003800000 */
[----:B------:R-:W-:Y:S01]  /*5f60*/  BPT.TRAP 0x1 ;  /* 0x000000040000795c */ /* 0x000fe20000300000 */
.L_x_34:
[----:B------:R-:W-:-:S13]  /*5f70*/  ISETP.NE.AND P0, PT, R113, RZ, PT ;  /* 0x000000ff7100720c */ /* 0x000fda0003f05270 */
[----:B------:R-:W-:-:S05]  /*5f80*/  VOTEU.ANY UP0, P0 ;  /* 0x00000000003f7886 */ /* 0x000fca0000000100 */
[----:B------:R-:W-:-:S06]  /*5f90*/  @UP0 UIADD3 UR4, UR43, UR36, URZ ;  /* 0x000000242b040290 */ /* 0x000fcc000fffe03f */
[----:B------:R-:W-:Y:S02]  /*5fa0*/  IMAD.U32 R4, RZ, RZ, UR4 ;  /* 0x00000004ff047e24 */ /* 0x000fe4000f8e00ff */
[----:B------:R-:W-:Y:S02]  /*5fb0*/  IMAD.U32 R3, RZ, RZ, UR4 ;  /* 0x00000004ff037e24 */ /* 0x000fe4000f8e00ff */
[----:B------:R-:W-:-:S05]  /*5fc0*/  @P0 IMAD.WIDE.U32 R4, R4, -0x55555555, RZ ;  /* 0xaaaaaaab04040825 */ /* 0x000fca00078e00ff */
[----:B------:R-:W-:-:S05]  /*5fd0*/  @P0 SHF.R.U32.HI R0, RZ, 0x1, R5 ;  /* 0x00000001ff000819 */ /* 0x000fca0000011605 */
[----:B------:R-:W-:-:S05]  /*5fe0*/  @P0 IMAD R0, R0, -0x3, R3 ;  /* 0xfffffffd00000824 */ /* 0x000fca00078e0203 */
[----:B------:R-:W-:-:S05]  /*5ff0*/  @P0 LEA R0, R0, UR40, 0x3 ;  /* 0x0000002800000c11 */ /* 0x000fca000f8e18ff */
[----:B------:R-:W-:-:S05]  /*6000*/  @P0 VIADD R3, R0, 0x18 ;  /* 0x0000001800030836 */ /* 0x000fca0000000000 */
[----:B------:R-:W-:-:S04]  /*6010*/  @P0 PRMT R3, R112, 0x654, R3 ;  /* 0x0000065470030816 */ /* 0x000fc80000000003 */
[----:B------:R1:W-:Y:S01]  /*6020*/  @P0 SYNCS.ARRIVE.TRANS64.RED.A1T0 RZ, [R3+URZ], RZ ;  /* 0x000000ff03ff09a7 */ /* 0x0003e2000810043f */
[----:B------:R-:W-:-:S13]  /*6030*/  ISETP.GT.U32.AND P0, PT, R16, 0x1, PT ;  /* 0x000000011000780c */ /* 0x000fda0003f04070 */
[----:B-1----:R-:W-:Y:S05]  /*6040*/  @P0 BRA `(.L_x_33) ;  /* 0x0000000000040947 */ /* 0x002fea0003800000 */
[----:B------:R-:W-:Y:S01]  /*6050*/  BPT.TRAP 0x1 ;  /* 0x000000040000795c */ /* 0x000fe20000300000 */
.L_x_33:
[----:B------:R-:W-:Y:S01]  /*6060*/  SHF.L.U32 R0, R124, 0x1f, RZ ;  /* 0x0000001f7c007819 */ /* 0x000fe200000006ff */
[----:B------:R-:W-:Y:S01]  /*6070*/  UIADD3 UR36, UR39, UR36, URZ ;  /* 0x0000002427247290 */ /* 0x000fe2000fffe03f */
[----:B------:R-:W1:Y:S01]  /*6080*/  LDC R9, c[0x0][0x288] ;  /* 0x0000a200ff097b82 */ /* 0x000e620000000800 */
[----:B------:R-:W-:Y:S01]  /*6090*/  UISETP.GE.U32.AND UP1, UPT, UR39, 0x3, UPT ;  /* 0x000000032700788c */ /* 0x000fe2000bf26070 */
[----:B------:R-:W-:Y:S01]  /*60a0*/  IMAD.SHL.U32 R10, R118, 0x2, RZ ;  /* 0x00000002760a7824 */ /* 0x000fe200078e00ff */
[----:B------:R-:W-:Y:S02]  /*60b0*/  UISETP.GT.U32.AND UP0, UPT, UR36, 0x2, UPT ;  /* 0x000000022400788c */ /* 0x000fe4000bf04070 */
[----:B------:R-:W-:Y:S02]  /*60c0*/  UIMAD.WIDE.U32 UR4, UR36, -0x55555555, URZ ;  /* 0xaaaaaaab240478a5 */ /* 0x000fe4000f8e003f */
[----:B------:R-:W-:Y:S01]  /*60d0*/  UISETP.LT.U32.AND UP0, UPT, UR39, 0x3, UP0 ;  /* 0x000000032700788c */ /* 0x000fe20008701070 */
[----:B------:R-:W2:Y:S01]  /*60e0*/  SYNCS.PHASECHK.TRANS64.TRYWAIT P0, [R123+UR41+0x10], R0 ;  /* 0x000010007b0075a7 */ /* 0x000ea20008000169 */
[----:B------:R-:W-:Y:S01]  /*60f0*/  USHF.R.U32.HI UR4, URZ, 0x1, UR5 ;  /* 0x000000013f047899 */ /* 0x000fe20008011605 */
[----:B------:R-:W-:Y:S01]  /*6100*/  SHF.R.S32.HI R11, RZ, 0x1f, R10 ;  /* 0x0000001fff0b7819 */ /* 0x000fe2000001140a */
[----:B------:R-:W-:-:S02]  /*6110*/  USEL UR6, URZ, 0x1, !UP0 ;  /* 0x000000013f067887 */ /* 0x000fc4000c000000 */
[----:B------:R-:W-:Y:S02]  /*6120*/  UIMAD UR36, UR4, -0x3, UR36 ;  /* 0xfffffffd042478a4 */ /* 0x000fe4000f8e0224 */
[----:B------:R-:W-:-:S04]  /*6130*/  ULOP3.LUT UR37, UR37, UR6, URZ, 0x3c, !UPT ;  /* 0x0000000625257292 */ /* 0x000fc8000f8e3c3f */
[----:B------:R-:W-:Y:S01]  /*6140*/  @UP1 ULOP3.LUT UR37, UR37, 0x1, UR4, 0x78, !UPT ;  /* 0x0000000125251892 */ /* 0x000fe2000f8e7804 */
[----:B-12---:R-:W-:Y:S11]  /*6150*/  @!P0 BRA `(.L_x_35) ;  /* 0x0000007400308947 */ /* 0x006ff60003800000 */
.L_x_236:
[----:B------:R-:W-:Y:S01]  /*6160*/  IMAD.SHL.U32 R8, R19, 0x40, RZ ;  /* 0x0000004013087824 */ /* 0x000fe200078e00ff */
[----:B------:R-:W-:Y:S01]  /*6170*/  ULDC UR6, c[0x0][0x284] ;  /* 0x0000a10000067ab9 */ /* 0x000fe20000000800 */
[----:B0-----:R-:W-:Y:S01]  /*6180*/  IMAD R12, R22, 0xb0, RZ ;  /* 0x000000b0160c7824 */ /* 0x001fe200078e02ff */
[----:B------:R-:W-:Y:S01]  /*6190*/  SHF.R.S32.HI R21, RZ, 0x1f, R2 ;  /* 0x0000001fff157819 */ /* 0x000fe20000011402 */
[----:B------:R-:W-:Y:S01]  /*61a0*/  ULDC.64 UR4, c[0x0][0x5d0] ;  /* 0x0001740000047ab9 */ /* 0x000fe20000000a00 */
[----:B------:R-:W-:Y:S01]  /*61b0*/  ISETP.GE.AND P0, PT, R8, UR6, PT ;  /* 0x0000000608007c0c */ /* 0x000fe2000bf06270 */
[----:B------:R-:W-:Y:S01]  /*61c0*/  IMAD.WIDE.U32 R4, R2, UR4, R10 ;  /* 0x0000000402047c25 */ /* 0x000fe2000f8e000a */
[----:B------:R-:W-:Y:S02]  /*61d0*/  SHF.R.S32.HI R13, RZ, 0x1f, R12 ;  /* 0x0000001fff0d7819 */ /* 0x000fe4000001140c */
[C---:B------:R-:W-:Y:S01]  /*61e0*/  ISETP.GE.OR P0, PT, R12.reuse, R9, P0 ;  /* 0x000000090c00720c */ /* 0x040fe20000706670 */
[----:B------:R-:W-:Y:S01]  /*61f0*/  IMAD R3, R21, UR4, RZ ;  /* 0x0000000415037c24 */ /* 0x000fe2000f8e02ff */
[----:B------:R-:W-:-:S03]  /*6200*/  IADD3 R6, P1, R12, R4, RZ ;  /* 0x000000040c067210 */ /* 0x000fc60007f3e0ff */
[----:B------:R-:W-:-:S05]  /*6210*/  IMAD R3, R2, UR5, R3 ;  /* 0x0000000502037c24 */ /* 0x000fca000f8e0203 */
[----:B------:R-:W-:-:S03]  /*6220*/  IADD3.X R7, R13, R5, R3, P1, !PT ;  /* 0x000000050d077210 */ /* 0x000fc60000ffe403 */
[----:B------:R-:W-:Y:S05]  /*6230*/  @P0 BRA `(.L_x_36) ;  /* 0x0000005800ec0947 */ /* 0x000fea0003800000 */
[----:B------:R-:W0:Y:S01]  /*6240*/  LDC.64 R4, c[0x0][0x5c8] ;  /* 0x00017200ff047b82 */ /* 0x000e220000000a00 */
[----:B-----5:R-:W-:Y:S01]  /*6250*/  FSETP.NEU.AND P0, PT, R115, RZ, PT ;  /* 0x000000ff7300720b */ /* 0x020fe20003f0d000 */
[----:B------:R-:W-:Y:S01]  /*6260*/  IMAD R3, R118, -0x2, R9 ;  /* 0xfffffffe76037824 */ /* 0x000fe200078e0209 */
[----:B------:R-:W-:Y:S01]  /*6270*/  BSSY B0, `(.L_x_36) ;  /* 0x00005b7000007945 */ /* 0x000fe20003800000 */
[----:B------:R-:W-:-:S04]  /*6280*/  IMAD.WIDE R130, R19, 0x40, R116 ;  /* 0x0000004013827825 */ /* 0x000fc800078e0274 */
[----:B-1----:R-:W-:Y:S02]  /*6290*/  IMAD.IADD R0, R3, 0x1, -R12 ;  /* 0x0000000103007824 */ /* 0x002fe400078e0a0c */
[----:B------:R-:W-:-:S03]  /*62a0*/  IMAD.IADD R3, R119, 0x1, -R8 ;  /* 0x0000000177037824 */ /* 0x000fc600078e0a08 */
[----:B------:R-:W-:-:S04]  /*62b0*/  ISETP.GT.AND P1, PT, R0, RZ, PT ;  /* 0x000000ff0000720c */ /* 0x000fc80003f24270 */
[----:B------:R-:W-:Y:S01]  /*62c0*/  ISETP.GT.AND P2, PT, R3, RZ, P1 ;  /* 0x000000ff0300720c */ /* 0x000fe20000f44270 */
[-C--:B0-----:R-:W-:Y:S02]  /*62d0*/  IMAD R8, R131, R4.reuse, RZ ;  /* 0x0000000483087224 */ /* 0x081fe400078e02ff */
[----:B------:R-:W-:-:S04]  /*62e0*/  IMAD.WIDE.U32 R6, R130, R4, R6 ;  /* 0x0000000482067225 */ /* 0x000fc800078e0006 */
[----:B------:R-:W-:-:S04]  /*62f0*/  IMAD R9, R130, R5, R8 ;  /* 0x0000000582097224 */ /* 0x000fc800078e0208 */
[----:B------:R-:W-:Y:S01]  /*6300*/  IMAD.IADD R139, R7, 0x1, R9 ;  /* 0x00000001078b7824 */ /* 0x000fe200078e0209 */
[----:B------:R-:W-:Y:S06]  /*6310*/  @!P0 BRA `(.L_x_37) ;  /* 0x0000003c00088947 */ /* 0x000fec0003800000 */
[----:B------:R-:W0:Y:S01]  /*6320*/  LDC.64 R132, c[0x0][0x5b8] ;  /* 0x00016e00ff847b82 */ /* 0x000e220000000a00 */
[----:B------:R-:W-:-:S07]  /*6330*/  ULDC.64 UR4, c[0x0][0x5c0] ;  /* 0x0001700000047ab9 */ /* 0x000fce0000000a00 */
[----:B------:R-:W1:Y:S08]  /*6340*/  LDC.64 R136, c[0x0][0x5b0] ;  /* 0x00016c00ff887b82 */ /* 0x000e700000000a00 */
[----:B------:R-:W2:Y:S01]  /*6350*/  LDC.64 R14, c[0x0][0x5a8] ;  /* 0x00016a00ff0e7b82 */ /* 0x000ea20000000a00 */
[-C--:B0-----:R-:W-:Y:S02]  /*6360*/  IMAD R7, R21, R132.reuse, RZ ;  /* 0x0000008415077224 */ /* 0x081fe400078e02ff */
[----:B------:R-:W-:-:S04]  /*6370*/  IMAD.WIDE.U32 R8, R2, R132, R10 ;  /* 0x0000008402087225 */ /* 0x000fc800078e000a */
[----:B------:R-:W-:Y:S01]  /*6380*/  IMAD R133, R2, R133, R7 ;  /* 0x0000008502857224 */ /* 0x000fe200078e0207 */
[----:B------:R-:W-:Y:S01]  /*6390*/  IADD3 R20, P0, R12, R8, RZ ;  /* 0x000000080c147210 */ /* 0x000fe20007f1e0ff */
[----:B-1----:R-:W-:-:S03]  /*63a0*/  IMAD R7, R131, R136, RZ ;  /* 0x0000008883077224 */ /* 0x002fc600078e02ff */
[----:B------:R-:W-:Y:S01]  /*63b0*/  IADD3.X R21, R13, R9, R133, P0, !PT ;  /* 0x000000090d157210 */ /* 0x000fe200007fe485 */
[C---:B------:R-:W-:Y:S02]  /*63c0*/  IMAD R135, R130.reuse, R137, R7 ;  /* 0x0000008982877224 */ /* 0x040fe400078e0207 */
[----:B------:R-:W-:-:S04]  /*63d0*/  IMAD.WIDE.U32 R8, R130, R136, R20 ;  /* 0x0000008882087225 */ /* 0x000fc800078e0014 */
[----:B------:R-:W-:Y:S01]  /*63e0*/  IMAD.IADD R7, R9, 0x1, R135 ;  /* 0x0000000109077824 */ /* 0x000fe200078e0287 */
[----:B--2---:R-:W-:-:S04]  /*63f0*/  LEA R126, P0, R8, R14, 0x1 ;  /* 0x0000000e087e7211 */ /* 0x004fc800078008ff */
[----:B------:R-:W-:-:S05]  /*6400*/  LEA.HI.X R127, R8, R15, R7, 0x1, P0 ;  /* 0x0000000f087f7211 */ /* 0x000fca00000f0c07 */
[----:B------:R0:W2:Y:S01]  /*6410*/  @P2 LDG.E.LTC128B.U16 R19, desc[UR44][R126.64] ;  /* 0x0000002c7e132981 */ /* 0x0000a2000c1e1520 */
[----:B------:R-:W-:Y:S01]  /*6420*/  IMAD.WIDE.U32 R8, R130, R136, R12 ;  /* 0x0000008882087225 */ /* 0x000fe200078e000c */
[----:B------:R-:W-:Y:S02]  /*6430*/  BSSY B1, `(.L_x_38) ;  /* 0x0000014000017945 */ /* 0x000fe40003800000 */
[----:B------:R-:W-:-:S04]  /*6440*/  IADD3 R128, P0, R10, R8, RZ ;  /* 0x000000080a807210 */ /* 0x000fc80007f1e0ff */
[----:B------:R-:W-:Y:S01]  /*6450*/  IADD3.X R129, R11, R135, R9, P0, !PT ;  /* 0x000000870b817210 */ /* 0x000fe200007fe409 */
[C---:B0-----:R-:W-:Y:S01]  /*6460*/  IMAD.SHL.U32 R126, R136.reuse, 0x8, RZ ;  /* 0x00000008887e7824 */ /* 0x041fe200078e00ff */
[----:B------:R-:W-:Y:S01]  /*6470*/  SHF.L.U64.HI R127, R136, 0x3, R137 ;  /* 0x00000003887f7819 */ /* 0x000fe20000010289 */
[----:B------:R-:W-:-:S04]  /*6480*/  IMAD.WIDE.U32 R128, R2, R132, R128 ;  /* 0x0000008402807225 */ /* 0x000fc800078e0080 */
[----:B--2---:R-:W-:-:S05]  /*6490*/  HADD2.F32 R8, -RZ, R19.H0_H0 ;  /* 0x20000013ff087230 */ /* 0x004fca0000004100 */
[----:B------:R-:W-:Y:S01]  /*64a0*/  FMUL R7, R8, R115 ;  /* 0x0000007308077220 */ /* 0x000fe20000400000 */
[----:B------:R-:W-:-:S03]  /*64b0*/  LEA R8, P0, R6, UR4, 0x1 ;  /* 0x0000000406087c11 */ /* 0x000fc6000f8008ff */
[----:B------:R-:W-:Y:S01]  /*64c0*/  FFMA R7, R104, R114, R7 ;  /* 0x0000007268077223 */ /* 0x000fe20000000007 */
[----:B------:R-:W-:Y:S02]  /*64d0*/  LEA.HI.X R9, R6, UR5, R139, 0x1, P0 ;  /* 0x0000000506097c11 */ /* 0x000fe400080f0c8b */
[----:B------:R-:W-:Y:S02]  /*64e0*/  ISETP.GT.AND P0, PT, R0, 0x1, PT ;  /* 0x000000010000780c */ /* 0x000fe40003f04270 */
[----:B------:R-:W-:Y:S01]  /*64f0*/  F2FP.F16.F32.PACK_AB R22, RZ, R7 ;  /* 0x00000007ff16723e */ /* 0x000fe200000000ff */
[----:B------:R-:W-:Y:S01]  /*6500*/  IMAD.IADD R7, R133, 0x1, R129 ;  /* 0x0000000185077824 */ /* 0x000fe200078e0281 */
[----:B------:R-:W-:Y:S02]  /*6510*/  ISETP.GT.AND P3, PT, R3, RZ, P0 ;  /* 0x000000ff0300720c */ /* 0x000fe40000764270 */
[C---:B------:R-:W-:Y:S01]  /*6520*/  LEA R6, P4, R128.reuse, R14, 0x1 ;  /* 0x0000000e80067211 */ /* 0x040fe200078808ff */
[----:B------:R0:W-:Y:S03]  /*6530*/  @P2 STG.E.U16 desc[UR44][R8.64], R22 ;  /* 0x0000001608002986 */ /* 0x0001e6000c10152c */
[----:B------:R-:W-:-:S07]  /*6540*/  LEA.HI.X R7, R128, R15, R7, 0x1, P4 ;  /* 0x0000000f80077211 */ /* 0x000fce00020f0c07 */
[----:B------:R-:W-:Y:S05]  /*6550*/  @!P3 BRA `(.L_x_39) ;  /* 0x000000000004b947 */ /* 0x000fea0003800000 */
[----:B------:R1:W5:Y:S02]  /*6560*/  LDG.E.LTC128B.U16 R19, desc[UR44][R6.64+0x2] ;  /* 0x0000022c06137981 */ /* 0x000364000c1e1520 */
.L_x_39:
[----:B------:R-:W-:Y:S05]  /*6570*/  BSYNC B1 ;  /* 0x0000000000017941 */ /* 0x000fea0003800000 */
.L_x_38:
[----:B0----5:R-:W-:Y:S01]  /*6580*/  HADD2.F32 R22, -RZ, R19.H0_H0 ;  /* 0x20000013ff167230 */ /* 0x021fe20000004100 */
[----:B------:R-:W-:Y:S01]  /*6590*/  ISETP.GT.AND P1, PT, R3, 0x8, P1 ;  /* 0x000000080300780c */ /* 0x000fe20000f24270 */
[----:B------:R-:W-:-:S04]  /*65a0*/  IMAD.WIDE.U32 R126, R130, R136, R126 ;  /* 0x00000088827e7225 */ /* 0x000fc800078e007e */
[----:B------:R-:W-:Y:S01]  /*65b0*/  FMUL R22, R22, R115 ;  /* 0x0000007316167220 */ /* 0x000fe20000400000 */
[----:B------:R-:W-:Y:S01]  /*65c0*/  IMAD.IADD R135, R135, 0x1, R127 ;  /* 0x0000000187877824 */ /* 0x000fe200078e027f */
[----:B------:R-:W-:Y:S02]  /*65d0*/  IADD3 R104, P2, R20, R126, RZ ;  /* 0x0000007e14687210 */ /* 0x000fe40007f5e0ff */
[----:B------:R-:W-:-:S03]  /*65e0*/  FFMA R22, R105, R114, R22 ;  /* 0x0000007269167223 */ /* 0x000fc60000000016 */
[----:B------:R-:W-:Y:S01]  /*65f0*/  IMAD.X R21, R135, 0x1, R21, P2 ;  /* 0x0000000187157824 */ /* 0x000fe200010e0615 */
[C---:B------:R-:W-:Y:S02]  /*6600*/  LEA R20, P2, R104.reuse, R14, 0x1 ;  /* 0x0000000e68147211 */ /* 0x040fe400078408ff */
[----:B------:R-:W-:Y:S02]  /*6610*/  F2FP.F16.F32.PACK_AB R22, RZ, R22 ;  /* 0x00000016ff16723e */ /* 0x000fe400000000ff */
[----:B------:R-:W-:-:S03]  /*6620*/  LEA.HI.X R21, R104, R15, R21, 0x1, P2 ;  /* 0x0000000f68157211 */ /* 0x000fc600010f0c15 */
[----:B------:R0:W-:Y:S04]  /*6630*/  @P3 STG.E.U16 desc[UR44][R8.64+0x2], R22 ;  /* 0x0000021608003986 */ /* 0x0001e8000c10152c */
[----:B------:R-:W2:Y:S01]  /*6640*/  @P1 LDG.E.LTC128B.U16 R19, desc[UR44][R20.64] ;  /* 0x0000002c14131981 */ /* 0x000ea2000c1e1520 */
[----:B------:R-:W-:Y:S01]  /*6650*/  IADD3 R12, P2, P3, R10, R126, R12 ;  /* 0x0000007e0a0c7210 */ /* 0x000fe20007b5e00c */
[----:B------:R-:W-:Y:S01]  /*6660*/  BSSY B1, `(.L_x_40) ;  /* 0x0000011000017945 */ /* 0x000fe20003800000 */
[----:B------:R-:W-:Y:S02]  /*6670*/  SHF.L.U64.HI R5, R4, 0x4, R5 ;  /* 0x0000000404057819 */ /* 0x000fe40000010205 */
[----:B------:R-:W-:Y:S02]  /*6680*/  IADD3.X R13, R11, R135, R13, P2, P3 ;  /* 0x000000870b0d7210 */ /* 0x000fe400017e640d */
[----:B------:R-:W-:Y:S01]  /*6690*/  ISETP.GT.AND P0, PT, R3, 0x8, P0 ;  /* 0x000000080300780c */ /* 0x000fe20000704270 */
[----:B------:R-:W-:-:S04]  /*66a0*/  IMAD.WIDE.U32 R12, R2, R132, R12 ;  /* 0x00000084020c7225 */ /* 0x000fc800078e000c */
[----:B------:R-:W-:Y:S02]  /*66b0*/  IMAD.IADD R2, R133, 0x1, R13 ;  /* 0x0000000185027824 */ /* 0x000fe400078e020d */
[----:B--2---:R-:W-:-:S05]  /*66c0*/  HADD2.F32 R10, -RZ, R19.H0_H0 ;  /* 0x20000013ff0a7230 */ /* 0x004fca0000004100 */
[----:B------:R-:W-:Y:S01]  /*66d0*/  FMUL R11, R10, R115 ;  /* 0x000000730a0b7220 */ /* 0x000fe20000400000 */
[----:B------:R-:W-:Y:S02]  /*66e0*/  LEA R10, P2, R4, R8, 0x4 ;  /* 0x00000008040a7211 */ /* 0x000fe400078420ff */
[----:B------:R-:W-:Y:S01]  /*66f0*/  LEA R4, P3, R12, R14, 0x1 ;  /* 0x0000000e0c047211 */ /* 0x000fe200078608ff */
[----:B------:R-:W-:-:S05]  /*6700*/  FFMA R11, R106, R114, R11 ;  /* 0x000000726a0b7223 */ /* 0x000fca000000000b */
[----:B------:R-:W-:Y:S01]  /*6710*/  F2FP.F16.F32.PACK_AB R13, RZ, R11 ;  /* 0x0000000bff0d723e */ /* 0x000fe200000000ff */
[----:B------:R-:W-:Y:S01]  /*6720*/  IMAD.X R11, R5, 0x1, R9, P2 ;  /* 0x00000001050b7824 */ /* 0x000fe200010e0609 */
[----:B------:R-:W-:-:S04]  /*6730*/  LEA.HI.X R5, R12, R15, R2, 0x1, P3 ;  /* 0x0000000f0c057211 */ /* 0x000fc800018f0c02 */
[----:B------:R0:W-:Y:S01]  /*6740*/  @P1 STG.E.U16 desc[UR44][R10.64], R13 ;  /* 0x0000000d0a001986 */ /* 0x0001e2000c10152c */
[----:B------:R-:W-:Y:S05]  /*6750*/  @!P0 BRA `(.L_x_41) ;  /* 0x0000000000048947 */ /* 0x000fea0003800000 */
[----:B------:R2:W5:Y:S02]  /*6760*/  LDG.E.LTC128B.U16 R19, desc[UR44][R4.64+0x2] ;  /* 0x0000022c04137981 */ /* 0x000564000c1e1520 */
.L_x_41:
[----:B------:R-:W-:Y:S05]  /*6770*/  BSYNC B1 ;  /* 0x0000000000017941 */ /* 0x000fea0003800000 */
.L_x_40:
[----:B-----5:R-:W-:Y:S01]  /*6780*/  HADD2.F32 R2, -RZ, R19.H0_H0 ;  /* 0x20000013ff027230 */ /* 0x020fe20000004100 */
[----:B------:R-:W-:Y:S01]  /*6790*/  ISETP.GT.AND P1, PT, R0, 0x8, PT ;  /* 0x000000080000780c */ /* 0x000fe20003f24270 */
[----:B------:R-:W-:Y:S03]  /*67a0*/  BSSY B1, `(.L_x_42) ;  /* 0x0000008000017945 */ /* 0x000fe60003800000 */
[----:B------:R-:W-:Y:S01]  /*67b0*/  FMUL R2, R2, R115 ;  /* 0x0000007302027220 */ /* 0x000fe20000400000 */
[----:B------:R-:W-:-:S03]  /*67c0*/  ISETP.GT.AND P2, PT, R3, RZ, P1 ;  /* 0x000000ff0300720c */ /* 0x000fc60000f44270 */
[----:B------:R-:W-:-:S05]  /*67d0*/  FFMA R2, R107, R114, R2 ;  /* 0x000000726b027223 */ /* 0x000fca0000000002 */
[----:B------:R-:W-:-:S05]  /*67e0*/  F2FP.F16.F32.PACK_AB R2, RZ, R2 ;  /* 0x00000002ff02723e */ /* 0x000fca00000000ff */
[----:B------:R3:W-:Y:S01]  /*67f0*/  @P0 STG.E.U16 desc[UR44][R10.64+0x2], R2 ;  /* 0x000002020a000986 */ /* 0x0007e2000c10152c */
[----:B------:R-:W-:Y:S05]  /*6800*/  @!P2 BRA `(.L_x_43) ;  /* 0x000000000004a947 */ /* 0x000fea0003800000 */
[----:B------:R4:W5:Y:S02]  /*6810*/  LDG.E.LTC128B.U16 R19, desc[UR44][R6.64+0x10] ;  /* 0x0000102c06137981 */ /* 0x000964000c1e1520 */
.L_x_43:
[----:B------:R-:W-:Y:S05]  /*6820*/  BSYNC B1 ;  /* 0x0000000000017941 */ /* 0x000fea0003800000 */
.L_x_42:
[----:B---3-5:R-:W-:Y:S01]  /*6830*/  HADD2.F32 R2, -RZ, R19.H0_H0 ;  /* 0x20000013ff027230 */ /* 0x028fe20000004100 */
[----:B------:R-:W-:Y:S01]  /*6840*/  ISETP.GT.AND P0, PT, R0, 0x9, PT ;  /* 0x000000090000780c */ /* 0x000fe20003f04270 */
[----:B------:R-:W-:Y:S03]  /*6850*/  BSSY B1, `(.L_x_44) ;  /* 0x0000008000017945 */ /* 0x000fe60003800000 */
[----:B0-----:R-:W-:Y:S01]  /*6860*/  FMUL R13, R2, R115 ;  /* 0x00000073020d7220 */ /* 0x001fe20000400000 */
[----:B------:R-:W-:-:S03]  /*6870*/  ISETP.GT.AND P3, PT, R3, RZ, P0 ;  /* 0x000000ff0300720c */ /* 0x000fc60000764270 */
[----:B------:R-:W-:-:S05]  /*6880*/  FFMA R13, R108, R114, R13 ;  /* 0x000000726c0d7223 */ /* 0x000fca000000000d */
[----:B------:R-:W-:-:S05]  /*6890*/  F2FP.F16.F32.PACK_AB R13, RZ, R13 ;  /* 0x0000000dff0d723e */ /* 0x000fca00000000ff */
[----:B------:R0:W-:Y:S01]  /*68a0*/  @P2 STG.E.U16 desc[UR44][R8.64+0x10], R13 ;  /* 0x0000100d08002986 */ /* 0x0001e2000c10152c */
[----:B------:R-:W-:Y:S05]  /*68b0*/  @!P3 BRA `(.L_x_45) ;  /* 0x000000000004b947 */ /* 0x000fea0003800000 */
[----:B------:R3:W5:Y:S02]  /*68c0*/  LDG.E.LTC128B.U16 R19, desc[UR44][R6.64+0x12] ;  /* 0x0000122c06137981 */ /* 0x000764000c1e1520 */
.L_x_45:
[----:B------:R-:W-:Y:S05]  /*68d0*/  BSYNC B1 ;  /* 0x0000000000017941 */ /* 0x000fea0003800000 */
.L_x_44:
[----:B-----5:R-:W-:Y:S01]  /*68e0*/  HADD2.F32 R2, -RZ, R19.H0_H0 ;  /* 0x20000013ff027230 */ /* 0x020fe20000004100 */
[----:B------:R-:W-:Y:S01]  /*68f0*/  ISETP.GT.AND P1, PT, R3, 0x8, P1 ;  /* 0x000000080300780c */ /* 0x000fe20000f24270 */
[----:B------:R-:W-:Y:S03]  /*6900*/  BSSY B1, `(.L_x_46) ;  /* 0x0000007000017945 */ /* 0x000fe60003800000 */
[----:B------:R-:W-:-:S04]  /*6910*/  FMUL R2, R2, R115 ;  /* 0x0000007302027220 */ /* 0x000fc80000400000 */
[----:B------:R-:W-:-:S05]  /*6920*/  FFMA R2, R109, R114, R2 ;  /* 0x000000726d027223 */ /* 0x000fca0000000002 */
[----:B------:R-:W-:-:S05]  /*6930*/  F2FP.F16.F32.PACK_AB R2, RZ, R2 ;  /* 0x00000002ff02723e */ /* 0x000fca00000000ff */
[----:B------:R0:W-:Y:S01]  /*6940*/  @P3 STG.E.U16 desc[UR44][R8.64+0x12], R2 ;  /* 0x0000120208003986 */ /* 0x0001e2000c10152c */
[----:B------:R-:W-:Y:S05]  /*6950*/  @!P1 BRA `(.L_x_47) ;  /* 0x0000000000049947 */ /* 0x000fea0003800000 */
[----:B------:R0:W5:Y:S02]  /*6960*/  LDG.E.LTC128B.U16 R19, desc[UR44][R4.64+0x10] ;  /* 0x0000102c04137981 */ /* 0x000164000c1e1520 */
.L_x_47:
[----:B------:R-:W-:Y:S05]  /*6970*/  BSYNC B1 ;  /* 0x0000000000017941 */ /* 0x000fea0003800000 */
.L_x_46:
[----:B0----5:R-:W-:Y:S01]  /*6980*/  HADD2.F32 R2, -RZ, R19.H0_H0 ;  /* 0x20000013ff027230 */ /* 0x021fe20000004100 */
        /* <DEDUP_REMOVED lines=8> */
.L_x_49:
[----:B------:R-:W-:Y:S05]  /*6a10*/  BSYNC B1 ;  /* 0x0000000000017941 */ /* 0x000fea0003800000 */
.L_x_48:
        /* <DEDUP_REMOVED lines=10> */
.L_x_51:
[----:B------:R-:W-:Y:S05]  /*6ac0*/  BSYNC B1 ;  /* 0x0000000000017941 */ /* 0x000fea0003800000 */
.L_x_50:
[----:B0----5:R-:W-:Y:S01]  /*6ad0*/  HADD2.F32 R2, -RZ, R19.H0_H0 ;  /* 0x20000013ff027230 */ /* 0x021fe20000004100 */
        /* <DEDUP_REMOVED lines=9> */
.L_x_53:
[----:B------:R-:W-:Y:S05]  /*6b70*/  BSYNC B1 ;  /* 0x0000000000017941 */ /* 0x000fea0003800000 */
.L_x_52:
        /* <DEDUP_REMOVED lines=9> */
.L_x_55:
[----:B------:R-:W-:Y:S05]  /*6c10*/  BSYNC B1 ;  /* 0x0000000000017941 */ /* 0x000fea0003800000 */
.L_x_54:
        /* <DEDUP_REMOVED lines=9> */
.L_x_57:
[----:B------:R-:W-:Y:S05]  /*6cb0*/  BSYNC B1 ;  /* 0x0000000000017941 */ /* 0x000fea0003800000 */
.L_x_56:
        /* <DEDUP_REMOVED lines=10> */
.L_x_59:
[----:B------:R-:W-:Y:S05]  /*6d60*/  BSYNC B1 ;  /* 0x0000000000017941 */ /* 0x000fea0003800000 */
.L_x_58:
        /* <DEDUP_REMOVED lines=10> */
.L_x_61:
[----:B------:R-:W-:Y:S05]  /*6e10*/  BSYNC B1 ;  /* 0x0000000000017941 */ /* 0x000fea0003800000 */
.L_x_60:
        /* <DEDUP_REMOVED lines=9> */
.L_x_63:
[----:B------:R-:W-:Y:S05]  /*6eb0*/  BSYNC B1 ;  /* 0x0000000000017941 */ /* 0x000fea0003800000 */
.L_x_62:
        /* <DEDUP_REMOVED lines=9> */
.L_x_65:
[----:B------:R-:W-:Y:S05]  /*6f50*/  BSYNC B1 ;  /* 0x0000000000017941 */ /* 0x000fea0003800000 */
.L_x_64:
        /* <DEDUP_REMOVED lines=10> */
.L_x_67:
[----:B------:R-:W-:Y:S05]  /*7000*/  BSYNC B1 ;  /* 0x0000000000017941 */ /* 0x000fea0003800000 */
.L_x_66:
        /* <DEDUP_REMOVED lines=10> */
.L_x_69:
[----:B------:R-:W-:Y:S05]  /*70b0*/  BSYNC B1 ;  /* 0x0000000000017941 */ /* 0x000fea0003800000 */
.L_x_68:
        /* <DEDUP_REMOVED lines=9> */
.L_x_71:
[----:B------:R-:W-:Y:S05]  /*7150*/  BSYNC B1 ;  /* 0x0000000000017941 */ /* 0x000fea0003800000 */
.L_x_70:
        /* <DEDUP_REMOVED lines=9> */
.L_x_73:
[----:B------:R-:W-:Y:S05]  /*71f0*/  BSYNC B1 ;  /* 0x0000000000017941 */ /* 0x000fea0003800000 */
.L_x_72:
        /* <DEDUP_REMOVED lines=10> */
.L_x_75:
[----:B------:R-:W-:Y:S05]  /*72a0*/  BSYNC B1 ;  /* 0x0000000000017941 */ /* 0x000fea0003800000 */
.L_x_74:
        /* <DEDUP_REMOVED lines=10> */
.L_x_77:
[----:B------:R-:W-:Y:S05]  /*7350*/  BSYNC B1 ;  /* 0x0000000000017941 */ /* 0x000fea0003800000 */
.L_x_76:
        /* <DEDUP_REMOVED lines=9> */
.L_x_79:
[----:B------:R-:W-:Y:S05]  /*73f0*/  BSYNC B1 ;  /* 0x0000000000017941 */ /* 0x000fea0003800000 */
.L_x_78:
        /* <DEDUP_REMOVED lines=9> */
.L_x_81:
[----:B------:R-:W-:Y:S05]  /*7490*/  BSYNC B1 ;  /* 0x0000000000017941 */ /* 0x000fea0003800000 */
.L_x_80:
        /* <DEDUP_REMOVED lines=10> */
.L_x_83:
[----:B------:R-:W-:Y:S05]  /*7540*/  BSYNC B1 ;  /* 0x0000000000017941 */ /* 0x000fea0003800000 */
.L_x_82:
        /* <DEDUP_REMOVED lines=10> */
.L_x_85:
[----:B------:R-:W-:Y:S05]  /*75f0*/  BSYNC B1 ;  /* 0x0000000000017941 */ /* 0x000fea0003800000 */
.L_x_84:
        /* <DEDUP_REMOVED lines=9> */
.L_x_87:
[----:B------:R-:W-:Y:S05]  /*7690*/  BSYNC B1 ;  /* 0x0000000000017941 */ /* 0x000fea0003800000 */
.L_x_86:
        /* <DEDUP_REMOVED lines=9> */
.L_x_89:
[----:B------:R-:W-:Y:S05]  /*7730*/  BSYNC B1 ;  /* 0x0000000000017941 */ /* 0x000fea0003800000 */
.L_x_88:
        /* <DEDUP_REMOVED lines=10> */
.L_x_91:
[----:B------:R-:W-:Y:S05]  /*77e0*/  BSYNC B1 ;  /* 0x0000000000017941 */ /* 0x000fea0003800000 */
.L_x_90:
        /* <DEDUP_REMOVED lines=10> */
.L_x_93:
[----:B------:R-:W-:Y:S05]  /*7890*/  BSYNC B1 ;  /* 0x0000000000017941 */ /* 0x000fea0003800000 */
.L_x_92:
        /* <DEDUP_REMOVED lines=9> */
.L_x_95:
[----:B------:R-:W-:Y:S05]  /*7930*/  BSYNC B1 ;  /* 0x0000000000017941 */ /* 0x000fea0003800000 */
.L_x_94:
        /* <DEDUP_REMOVED lines=9> */
.L_x_97:
[----:B------:R-:W-:Y:S05]  /*79d0*/  BSYNC B1 ;  /* 0x0000000000017941 */ /* 0x000fea0003800000 */
.L_x_96:
        /* <DEDUP_REMOVED lines=10> */
.L_x_99:
[----:B------:R-:W-:Y:S05]  /*7a80*/  BSYNC B1 ;  /* 0x0000000000017941 */ /* 0x000fea0003800000 */
.L_x_98:
        /* <DEDUP_REMOVED lines=10> */
.L_x_101:
[----:B------:R-:W-:Y:S05]  /*7b30*/  BSYNC B1 ;  /* 0x0000000000017941 */ /* 0x000fea0003800000 */
.L_x_100:
        /* <DEDUP_REMOVED lines=9> */
.L_x_103:
[----:B------:R-:W-:Y:S05]  /*7bd0*/  BSYNC B1 ;  /* 0x0000000000017941 */ /* 0x000fea0003800000 */
.L_x_102:
        /* <DEDUP_REMOVED lines=9> */
.L_x_105:
[----:B------:R-:W-:Y:S05]  /*7c70*/  BSYNC B1 ;  /* 0x0000000000017941 */ /* 0x000fea0003800000 */
.L_x_104:
        /* <DEDUP_REMOVED lines=10> */
.L_x_107:
[----:B------:R-:W-:Y:S05]  /*7d20*/  BSYNC B1 ;  /* 0x0000000000017941 */ /* 0x000fea0003800000 */
.L_x_106:
        /* <DEDUP_REMOVED lines=10> */
.L_x_109:
[----:B------:R-:W-:Y:S05]  /*7dd0*/  BSYNC B1 ;  /* 0x0000000000017941 */ /* 0x000fea0003800000 */
.L_x_108:
        /* <DEDUP_REMOVED lines=9> */
.L_x_111:
[----:B------:R-:W-:Y:S05]  /*7e70*/  BSYNC B1 ;  /* 0x0000000000017941 */ /* 0x000fea0003800000 */
.L_x_110:
        /* <DEDUP_REMOVED lines=9> */
.L_x_113:
[----:B------:R-:W-:Y:S05]  /*7f10*/  BSYNC B1 ;  /* 0x0000000000017941 */ /* 0x000fea0003800000 */
.L_x_112:
        /* <DEDUP_REMOVED lines=10> */
.L_x_115:
[----:B------:R-:W-:Y:S05]  /*7fc0*/  BSYNC B1 ;  /* 0x0000000000017941 */ /* 0x000fea0003800000 */
.L_x_114:
        /* <DEDUP_REMOVED lines=10> */
.L_x_117:
[----:B------:R-:W-:Y:S05]  /*8070*/  BSYNC B1 ;  /* 0x0000000000017941 */ /* 0x000fea0003800000 */
.L_x_116:
        /* <DEDUP_REMOVED lines=9> */
.L_x_119:
[----:B------:R-:W-:Y:S05]  /*8110*/  BSYNC B1 ;  /* 0x0000000000017941 */ /* 0x000fea0003800000 */
.L_x_118:
        /* <DEDUP_REMOVED lines=9> */
.L_x_121:
[----:B------:R-:W-:Y:S05]  /*81b0*/  BSYNC B1 ;  /* 0x0000000000017941 */ /* 0x000fea0003800000 */
.L_x_120:
        /* <DEDUP_REMOVED lines=10> */
.L_x_123:
[----:B------:R-:W-:Y:S05]  /*8260*/  BSYNC B1 ;  /* 0x0000000000017941 */ /* 0x000fea0003800000 */
.L_x_122:
        /* <DEDUP_REMOVED lines=10> */
.L_x_125:
[----:B------:R-:W-:Y:S05]  /*8310*/  BSYNC B1 ;  /* 0x0000000000017941 */ /* 0x000fea0003800000 */
.L_x_124:
        /* <DEDUP_REMOVED lines=9> */
.L_x_127:
[----:B------:R-:W-:Y:S05]  /*83b0*/  BSYNC B1 ;  /* 0x0000000000017941 */ /* 0x000fea0003800000 */
.L_x_126:
        /* <DEDUP_REMOVED lines=9> */
.L_x_129:
[----:B------:R-:W-:Y:S05]  /*8450*/  BSYNC B1 ;  /* 0x0000000000017941 */ /* 0x000fea0003800000 */
.L_x_128:
        /* <DEDUP_REMOVED lines=10> */
.L_x_131:
[----:B------:R-:W-:Y:S05]  /*8500*/  BSYNC B1 ;  /* 0x0000000000017941 */ /* 0x000fea0003800000 */
.L_x_130:
        /* <DEDUP_REMOVED lines=10> */
.L_x_133:
[----:B------:R-:W-:Y:S05]  /*85b0*/  BSYNC B1 ;  /* 0x0000000000017941 */ /* 0x000fea0003800000 */
.L_x_132:
        /* <DEDUP_REMOVED lines=9> */
.L_x_135:
[----:B------:R-:W-:Y:S05]  /*8650*/  BSYNC B1 ;  /* 0x0000000000017941 */ /* 0x000fea0003800000 */
.L_x_134:
        /* <DEDUP_REMOVED lines=9> */
.L_x_137:
[----:B------:R-:W-:Y:S05]  /*86f0*/  BSYNC B1 ;  /* 0x0000000000017941 */ /* 0x000fea0003800000 */
.L_x_136:
        /* <DEDUP_REMOVED lines=10> */
.L_x_139:
[----:B------:R-:W-:Y:S05]  /*87a0*/  BSYNC B1 ;  /* 0x0000000000017941 */ /* 0x000fea0003800000 */
.L_x_138:
        /* <DEDUP_REMOVED lines=10> */
.L_x_141:
[----:B------:R-:W-:Y:S05]  /*8850*/  BSYNC B1 ;  /* 0x0000000000017941 */ /* 0x000fea0003800000 */
.L_x_140:
        /* <DEDUP_REMOVED lines=9> */
.L_x_143:
[----:B------:R-:W-:Y:S05]  /*88f0*/  BSYNC B1 ;  /* 0x0000000000017941 */ /* 0x000fea0003800000 */
.L_x_142:
        /* <DEDUP_REMOVED lines=9> */
.L_x_145:
[----:B------:R-:W-:Y:S05]  /*8990*/  BSYNC B1 ;  /* 0x0000000000017941 */ /* 0x000fea0003800000 */
.L_x_144:
        /* <DEDUP_REMOVED lines=10> */
.L_x_147:
[----:B------:R-:W-:Y:S05]  /*8a40*/  BSYNC B1 ;  /* 0x0000000000017941 */ /* 0x000fea0003800000 */
.L_x_146:
        /* <DEDUP_REMOVED lines=10> */
.L_x_149:
[----:B------:R-:W-:Y:S05]  /*8af0*/  BSYNC B1 ;  /* 0x0000000000017941 */ /* 0x000fea0003800000 */
.L_x_148:
        /* <DEDUP_REMOVED lines=9> */
.L_x_151:
[----:B------:R-:W-:Y:S05]  /*8b90*/  BSYNC B1 ;  /* 0x0000000000017941 */ /* 0x000fea0003800000 */
.L_x_150:
        /* <DEDUP_REMOVED lines=9> */
.L_x_153:
[----:B------:R-:W-:Y:S05]  /*8c30*/  BSYNC B1 ;  /* 0x0000000000017941 */ /* 0x000fea0003800000 */
.L_x_152:
        /* <DEDUP_REMOVED lines=10> */
.L_x_155:
[----:B------:R-:W-:Y:S05]  /*8ce0*/  BSYNC B1 ;  /* 0x0000000000017941 */ /* 0x000fea0003800000 */
.L_x_154:
        /* <DEDUP_REMOVED lines=10> */
.L_x_157:
[----:B------:R-:W-:Y:S05]  /*8d90*/  BSYNC B1 ;  /* 0x0000000000017941 */ /* 0x000fea0003800000 */
.L_x_156:
        /* <DEDUP_REMOVED lines=9> */
.L_x_159:
[----:B------:R-:W-:Y:S05]  /*8e30*/  BSYNC B1 ;  /* 0x0000000000017941 */ /* 0x000fea0003800000 */
.L_x_158:
        /* <DEDUP_REMOVED lines=9> */
.L_x_161:
[----:B------:R-:W-:Y:S05]  /*8ed0*/  BSYNC B1 ;  /* 0x0000000000017941 */ /* 0x000fea0003800000 */
.L_x_160:
        /* <DEDUP_REMOVED lines=10> */
.L_x_163:
[----:B------:R-:W-:Y:S05]  /*8f80*/  BSYNC B1 ;  /* 0x0000000000017941 */ /* 0x000fea0003800000 */
.L_x_162:
        /* <DEDUP_REMOVED lines=10> */
.L_x_165:
[----:B------:R-:W-:Y:S05]  /*9030*/  BSYNC B1 ;  /* 0x0000000000017941 */ /* 0x000fea0003800000 */
.L_x_164:
        /* <DEDUP_REMOVED lines=9> */
.L_x_167:
[----:B------:R-:W-:Y:S05]  /*90d0*/  BSYNC B1 ;  /* 0x0000000000017941 */ /* 0x000fea0003800000 */
.L_x_166:
        /* <DEDUP_REMOVED lines=9> */
.L_x_169:
[----:B------:R-:W-:Y:S05]  /*9170*/  BSYNC B1 ;  /* 0x0000000000017941 */ /* 0x000fea0003800000 */
.L_x_168:
        /* <DEDUP_REMOVED lines=10> */
.L_x_171:
[----:B------:R-:W-:Y:S05]  /*9220*/  BSYNC B1 ;  /* 0x0000000000017941 */ /* 0x000fea0003800000 */
.L_x_170:
        /* <DEDUP_REMOVED lines=10> */
.L_x_173:
[----:B------:R-:W-:Y:S05]  /*92d0*/  BSYNC B1 ;  /* 0x0000000000017941 */ /* 0x000fea0003800000 */
.L_x_172:
        /* <DEDUP_REMOVED lines=9> */
.L_x_175:
[----:B------:R-:W-:Y:S05]  /*9370*/  BSYNC B1 ;  /* 0x0000000000017941 */ /* 0x000fea0003800000 */
.L_x_174:
        /* <DEDUP_REMOVED lines=9> */
.L_x_177:
[----:B------:R-:W-:Y:S05]  /*9410*/  BSYNC B1 ;  /* 0x0000000000017941 */ /* 0x000fea0003800000 */
.L_x_176:
        /* <DEDUP_REMOVED lines=10> */
.L_x_179:
[----:B------:R-:W-:Y:S05]  /*94c0*/  BSYNC B1 ;  /* 0x0000000000017941 */ /* 0x000fea0003800000 */
.L_x_178:
        /* <DEDUP_REMOVED lines=10> */
.L_x_181:
[----:B------:R-:W-:Y:S05]  /*9570*/  BSYNC B1 ;  /* 0x0000000000017941 */ /* 0x000fea0003800000 */
.L_x_180:
        /* <DEDUP_REMOVED lines=9> */
.L_x_183:
[----:B------:R-:W-:Y:S05]  /*9610*/  BSYNC B1 ;  /* 0x0000000000017941 */ /* 0x000fea0003800000 */
.L_x_182:
        /* <DEDUP_REMOVED lines=9> */
.L_x_185:
[----:B------:R-:W-:Y:S05]  /*96b0*/  BSYNC B1 ;  /* 0x0000000000017941 */ /* 0x000fea0003800000 */
.L_x_184:
        /* <DEDUP_REMOVED lines=10> */
.L_x_187:
[----:B------:R-:W-:Y:S05]  /*9760*/  BSYNC B1 ;  /* 0x0000000000017941 */ /* 0x000fea0003800000 */
.L_x_186:
        /* <DEDUP_REMOVED lines=10> */
.L_x_189:
[----:B------:R-:W-:Y:S05]  /*9810*/  BSYNC B1 ;  /* 0x0000000000017941 */ /* 0x000fea0003800000 */
.L_x_188:
        /* <DEDUP_REMOVED lines=9> */
.L_x_191:
[----:B------:R-:W-:Y:S05]  /*98b0*/  BSYNC B1 ;  /* 0x0000000000017941 */ /* 0x000fea0003800000 */
.L_x_190:
        /* <DEDUP_REMOVED lines=9> */
.L_x_193:
[----:B------:R-:W-:Y:S05]  /*9950*/  BSYNC B1 ;  /* 0x0000000000017941 */ /* 0x000fea0003800000 */
.L_x_192:
        /* <DEDUP_REMOVED lines=10> */
.L_x_195:
[----:B------:R-:W-:Y:S05]  /*9a00*/  BSYNC B1 ;  /* 0x0000000000017941 */ /* 0x000fea0003800000 */
.L_x_194:
        /* <DEDUP_REMOVED lines=10> */
.L_x_197:
[----:B------:R-:W-:Y:S05]  /*9ab0*/  BSYNC B1 ;  /* 0x0000000000017941 */ /* 0x000fea0003800000 */
.L_x_196:
        /* <DEDUP_REMOVED lines=9> */
.L_x_199:
[----:B------:R-:W-:Y:S05]  /*9b50*/  BSYNC B1 ;  /* 0x0000000000017941 */ /* 0x000fea0003800000 */
.L_x_198:
        /* <DEDUP_REMOVED lines=9> */
.L_x_201:
[----:B------:R-:W-:Y:S05]  /*9bf0*/  BSYNC B1 ;  /* 0x0000000000017941 */ /* 0x000fea0003800000 */
.L_x_200:
        /* <DEDUP_REMOVED lines=10> */
.L_x_203:
[----:B------:R-:W-:Y:S05]  /*9ca0*/  BSYNC B1 ;  /* 0x0000000000017941 */ /* 0x000fea0003800000 */
.L_x_202:
        /* <DEDUP_REMOVED lines=10> */
.L_x_205:
[----:B------:R-:W-:Y:S05]  /*9d50*/  BSYNC B1 ;  /* 0x0000000000017941 */ /* 0x000fea0003800000 */
.L_x_204:
        /* <DEDUP_REMOVED lines=9> */
.L_x_207:
[----:B------:R-:W-:Y:S05]  /*9df0*/  BSYNC B1 ;  /* 0x0000000000017941 */ /* 0x000fea0003800000 */
.L_x_206:
[----:B0----5:R-:W-:Y:S01]  /*9e00*/  HADD2.F32 R0, -RZ, R19.H0_H0 ;  /* 0x20000013ff007230 */ /* 0x021fe20000004100 */
[----:B------:R-:W-:Y:S01]  /*9e10*/  ISETP.GT.AND P0, PT, R3, 0x8, P0 ;  /* 0x000000080300780c */ /* 0x000fe20000704270 */
[----:B-1-34-:R-:W-:Y:S01]  /*9e20*/  @P1 IMAD.MOV.U32 R6, RZ, RZ, R10 ;  /* 0x000000ffff061224 */ /* 0x01afe200078e000a */
[----:B------:R-:W-:Y:S02]  /*9e30*/  BSSY B1, `(.L_x_208) ;  /* 0x0000009000017945 */ /* 0x000fe40003800000 */
[----:B------:R-:W-:-:S04]  /*9e40*/  FMUL R7, R0, R115 ;  /* 0x0000007300077220 */ /* 0x000fc80000400000 */
[----:B------:R-:W-:-:S05]  /*9e50*/  FFMA R7, R30, R114, R7 ;  /* 0x000000721e077223 */ /* 0x000fca0000000007 */
[----:B------:R-:W-:-:S04]  /*9e60*/  F2FP.F16.F32.PACK_AB R7, RZ, R7 ;  /* 0x00000007ff07723e */ /* 0x000fc800000000ff */
[----:B------:R-:W-:Y:S01]  /*9e70*/  PRMT R0, R7, 0x7610, R0 ;  /* 0x0000761007007816 */ /* 0x000fe20000000000 */
[----:B------:R-:W-:-:S05]  /*9e80*/  @P1 IMAD.MOV.U32 R7, RZ, RZ, R11 ;  /* 0x000000ffff071224 */ /* 0x000fca00078e000b */
[----:B------:R0:W-:Y:S01]  /*9e90*/  @P1 STG.E.U16 desc[UR44][R6.64+0x150], R0 ;  /* 0x0001500006001986 */ /* 0x0001e2000c10152c */
[----:B------:R-:W-:Y:S05]  /*9ea0*/  @!P0 BRA `(.L_x_209) ;  /* 0x0000000000048947 */ /* 0x000fea0003800000 */
[----:B------:R1:W5:Y:S02]  /*9eb0*/  LDG.E.LTC128B.U16 R19, desc[UR44][R4.64+0x152] ;  /* 0x0001522c04137981 */ /* 0x000364000c1e1520 */
.L_x_209:
[----:B------:R-:W-:Y:S05]  /*9ec0*/  BSYNC B1 ;  /* 0x0000000000017941 */ /* 0x000fea0003800000 */
.L_x_208:
[----:B------:R-:W-:Y:S05]  /*9ed0*/  @!P0 BRA `(.L_x_210) ;  /* 0x0000001c00c08947 */ /* 0x000fea0003800000 */
[----:B0----5:R-:W-:-:S05]  /*9ee0*/  HADD2.F32 R0, -RZ, R19.H0_H0 ;  /* 0x20000013ff007230 */ /* 0x021fca0000004100 */
[----:B------:R-:W-:-:S04]  /*9ef0*/  FMUL R0, R0, R115 ;  /* 0x0000007300007220 */ /* 0x000fc80000400000 */
[----:B------:R-:W-:-:S05]  /*9f00*/  FFMA R0, R31, R114, R0 ;  /* 0x000000721f007223 */ /* 0x000fca0000000000 */
[----:B------:R-:W-:-:S05]  /*9f10*/  F2FP.F16.F32.PACK_AB R0, RZ, R0 ;  /* 0x00000000ff00723e */ /* 0x000fca00000000ff */
[----:B------:R3:W-:Y:S01]  /*9f20*/  STG.E.U16 desc[UR44][R10.64+0x152], R0 ;  /* 0x000152000a007986 */ /* 0x0007e2000c10152c */
[----:B------:R-:W-:Y:S05]  /*9f30*/  BRA `(.L_x_210) ;  /* 0x0000001c00a87947 */ /* 0x000fea0003800000 */
.L_x_37:
[----:B------:R-:W-:Y:S01]  /*9f40*/  ULDC.64 UR4, c[0x0][0x5c0] ;  /* 0x0001700000047ab9 */ /* 0x000fe20000000a00 */
[----:B------:R-:W-:Y:S01]  /*9f50*/  ISETP.GT.AND P3, PT, R0, 0x1, PT ;  /* 0x000000010000780c */ /* 0x000fe20003f64270 */
[-C--:B------:R-:W-:Y:S01]  /*9f60*/  FMUL R104, R104, R114.reuse ;  /* 0x0000007268687220 */ /* 0x080fe20000400000 */
[----:B------:R-:W-:Y:S01]  /*9f70*/  LEA R8, P0, R6, UR4, 0x1 ;  /* 0x0000000406087c11 */ /* 0x000fe2000f8008ff */
[-C--:B------:R-:W-:Y:S01]  /*9f80*/  FMUL R105, R105, R114.reuse ;  /* 0x0000007269697220 */ /* 0x080fe20000400000 */
[----:B------:R-:W-:Y:S01]  /*9f90*/  SHF.L.U64.HI R5, R4, 0x4, R5 ;  /* 0x0000000404057819 */ /* 0x000fe20000010205 */
[-C--:B------:R-:W-:Y:S01]  /*9fa0*/  FMUL R106, R106, R114.reuse ;  /* 0x000000726a6a7220 */ /* 0x080fe20000400000 */
[----:B------:R-:W-:Y:S01]  /*9fb0*/  LEA.HI.X R9, R6, UR5, R139, 0x1, P0 ;  /* 0x0000000506097c11 */ /* 0x000fe200080f0c8b */
[-C--:B------:R-:W-:Y:S01]  /*9fc0*/  FMUL R107, R107, R114.reuse ;  /* 0x000000726b6b7220 */ /* 0x080fe20000400000 */
[----:B------:R-:W-:Y:S01]  /*9fd0*/  ISETP.GT.AND P0, PT, R3, RZ, P3 ;  /* 0x000000ff0300720c */ /* 0x000fe20001f04270 */
[----:B------:R-:W-:Y:S01]  /*9fe0*/  FMUL R108, R108, R114 ;  /* 0x000000726c6c7220 */ /* 0x000fe20000400000 */
[----:B------:R-:W-:Y:S01]  /*9ff0*/  F2FP.F16.F32.PACK_AB R104, RZ, R104 ;  /* 0x00000068ff68723e */ /* 0x000fe200000000ff */
[-C--:B------:R-:W-:Y:S01]  /*a000*/  FMUL R109, R109, R114.reuse ;  /* 0x000000726d6d7220 */ /* 0x080fe20000400000 */
[----:B------:R-:W-:Y:S01]  /*a010*/  F2FP.F16.F32.PACK_AB R105, RZ, R105 ;  /* 0x00000069ff69723e */ /* 0x000fe200000000ff */
[----:B------:R-:W-:Y:S01]  /*a020*/  FMUL R110, R110, R114 ;  /* 0x000000726e6e7220 */ /* 0x000fe20000400000 */
[----:B------:R-:W-:Y:S01]  /*a030*/  LEA R4, P4, R4, R8, 0x4 ;  /* 0x0000000804047211 */ /* 0x000fe200078820ff */
[----:B------:R-:W-:Y:S01]  /*a040*/  @P2 STG.E.U16 desc[UR44][R8.64], R104 ;  /* 0x0000006808002986 */ /* 0x000fe2000c10152c */
[----:B------:R-:W-:Y:S01]  /*a050*/  ISETP.GT.AND P2, PT, R0, 0x8, PT ;  /* 0x000000080000780c */ /* 0x000fe20003f44270 */
[----:B------:R-:W-:Y:S01]  /*a060*/  FMUL R111, R111, R114 ;  /* 0x000000726f6f7220 */ /* 0x000fe20000400000 */
[----:B------:R-:W-:Y:S01]  /*a070*/  ISETP.GT.AND P1, PT, R3, 0x8, P1 ;  /* 0x000000080300780c */ /* 0x000fe20000f24270 */
[--C-:B------:R-:W-:Y:S01]  /*a080*/  IMAD.X R5, R5, 0x1, R9.reuse, P4 ;  /* 0x0000000105057824 */ /* 0x100fe200020e0609 */
[C---:B------:R-:W-:Y:S01]  /*a090*/  ISETP.GT.AND P5, PT, R3.reuse, RZ, P2 ;  /* 0x000000ff0300720c */ /* 0x040fe200017a4270 */
[--C-:B------:R-:W-:Y:S01]  /*a0a0*/  @P0 IMAD.MOV.U32 R6, RZ, RZ, R8.reuse ;  /* 0x000000ffff060224 */ /* 0x100fe200078e0008 */
[----:B------:R-:W-:Y:S01]  /*a0b0*/  ISETP.GT.AND P3, PT, R3, 0x8, P3 ;  /* 0x000000080300780c */ /* 0x000fe20001f64270 */
[--C-:B------:R-:W-:Y:S01]  /*a0c0*/  @P0 IMAD.MOV.U32 R7, RZ, RZ, R9.reuse ;  /* 0x000000ffff070224 */ /* 0x100fe200078e0009 */
[----:B------:R-:W-:Y:S01]  /*a0d0*/  F2FP.F16.F32.PACK_AB R106, RZ, R106 ;  /* 0x0000006aff6a723e */ /* 0x000fe200000000ff */
[-C--:B------:R-:W-:Y:S01]  /*a0e0*/  FMUL R96, R96, R114.reuse ;  /* 0x0000007260607220 */ /* 0x080fe20000400000 */
[----:B------:R-:W-:Y:S01]  /*a0f0*/  F2FP.F16.F32.PACK_AB R107, RZ, R107 ;  /* 0x0000006bff6b723e */ /* 0x000fe200000000ff */
[-C--:B------:R-:W-:Y:S01]  /*a100*/  FMUL R97, R97, R114.reuse ;  /* 0x0000007261617220 */ /* 0x080fe20000400000 */
[----:B------:R0:W-:Y:S01]  /*a110*/  @P0 STG.E.U16 desc[UR44][R6.64+0x2], R105 ;  /* 0x0000026906000986 */ /* 0x0001e2000c10152c */
[----:B------:R-:W-:Y:S01]  /*a120*/  ISETP.GT.AND P0, PT, R0, 0x9, PT ;  /* 0x000000090000780c */ /* 0x000fe20003f04270 */
[----:B------:R-:W-:Y:S01]  /*a130*/  FMUL R98, R98, R114 ;  /* 0x0000007262627220 */ /* 0x000fe20000400000 */
[----:B------:R-:W-:Y:S01]  /*a140*/  F2FP.F16.F32.PACK_AB R108, RZ, R108 ;  /* 0x0000006cff6c723e */ /* 0x000fe200000000ff */
[----:B------:R-:W-:Y:S01]  /*a150*/  @P1 STG.E.U16 desc[UR44][R4.64], R106 ;  /* 0x0000006a04001986 */ /* 0x000fe2000c10152c */
[----:B------:R-:W-:Y:S01]  /*a160*/  ISETP.GT.AND P4, PT, R3, RZ, P0 ;  /* 0x000000ff0300720c */ /* 0x000fe20000784270 */
[-C--:B------:R-:W-:Y:S01]  /*a170*/  FMUL R99, R99, R114.reuse ;  /* 0x0000007263637220 */ /* 0x080fe20000400000 */
[----:B------:R-:W-:Y:S01]  /*a180*/  ISETP.GT.AND P1, PT, R0, 0x10, PT ;  /* 0x000000100000780c */ /* 0x000fe20003f24270 */
[----:B------:R-:W-:Y:S01]  /*a190*/  @P3 STG.E.U16 desc[UR44][R4.64+0x2], R107 ;  /* 0x0000026b04003986 */ /* 0x000fe2000c10152c */
[----:B------:R-:W-:Y:S01]  /*a1a0*/  F2FP.F16.F32.PACK_AB R109, RZ, R109 ;  /* 0x0000006dff6d723e */ /* 0x000fe200000000ff */
[-C--:B------:R-:W-:Y:S01]  /*a1b0*/  FMUL R100, R100, R114.reuse ;  /* 0x0000007264647220 */ /* 0x080fe20000400000 */
[C---:B------:R-:W-:Y:S01]  /*a1c0*/  ISETP.GT.AND P2, PT, R3.reuse, 0x8, P2 ;  /* 0x000000080300780c */ /* 0x040fe20001744270 */
[--C-:B0-----:R-:W-:Y:S01]  /*a1d0*/  @P5 IMAD.MOV.U32 R6, RZ, RZ, R8.reuse ;  /* 0x000000ffff065224 */ /* 0x101fe200078e0008 */
[----:B------:R-:W-:Y:S01]  /*a1e0*/  ISETP.GT.AND P3, PT, R3, 0x8, P0 ;  /* 0x000000080300780c */ /* 0x000fe20000764270 */
[--C-:B------:R-:W-:Y:S01]  /*a1f0*/  @P5 IMAD.MOV.U32 R7, RZ, RZ, R9.reuse ;  /* 0x000000ffff075224 */ /* 0x100fe200078e0009 */
[----:B------:R-:W-:Y:S01]  /*a200*/  ISETP.GT.AND P0, PT, R0, 0x11, PT ;  /* 0x000000110000780c */ /* 0x000fe20003f04270 */
[----:B------:R-:W-:Y:S01]  /*a210*/  FMUL R101, R101, R114 ;  /* 0x0000007265657220 */ /* 0x000fe20000400000 */
[----:B------:R-:W-:Y:S01]  /*a220*/  F2FP.F16.F32.PACK_AB R110, RZ, R110 ;  /* 0x0000006eff6e723e */ /* 0x000fe200000000ff */
[-C--:B------:R-:W-:Y:S01]  /*a230*/  FMUL R102, R102, R114.reuse ;  /* 0x0000007266667220 */ /* 0x080fe20000400000 */
[----:B------:R0:W-:Y:S01]  /*a240*/  @P5 STG.E.U16 desc[UR44][R6.64+0x10], R108 ;  /* 0x0000106c06005986 */ /* 0x0001e2000c10152c */
[----:B------:R-:W-:Y:S01]  /*a250*/  ISETP.GT.AND P5, PT, R3, RZ, P1 ;  /* 0x000000ff0300720c */ /* 0x000fe20000fa4270 */
[-C--:B------:R-:W-:Y:S01]  /*a260*/  FMUL R103, R103, R114.reuse ;  /* 0x0000007267677220 */ /* 0x080fe20000400000 */
[----:B------:R-:W-:Y:S01]  /*a270*/  F2FP.F16.F32.PACK_AB R111, RZ, R111 ;  /* 0x0000006fff6f723e */ /* 0x000fe200000000ff */
[----:B------:R-:W-:Y:S01]  /*a280*/  FMUL R88, R88, R114 ;  /* 0x0000007258587220 */ /* 0x000fe20000400000 */
[----:B------:R-:W-:Y:S01]  /*a290*/  F2FP.F16.F32.PACK_AB R96, RZ, R96 ;  /* 0x00000060ff60723e */ /* 0x000fe200000000ff */
[-C--:B------:R-:W-:Y:S01]  /*a2a0*/  FMUL R89, R89, R114.reuse ;  /* 0x0000007259597220 */ /* 0x080fe20000400000 */
[----:B------:R-:W-:Y:S01]  /*a2b0*/  F2FP.F16.F32.PACK_AB R97, RZ, R97 ;  /* 0x00000061ff61723e */ /* 0x000fe200000000ff */
[-C--:B------:R-:W-:Y:S01]  /*a2c0*/  FMUL R90, R90, R114.reuse ;  /* 0x000000725a5a7220 */ /* 0x080fe20000400000 */
[----:B------:R-:W-:Y:S01]  /*a2d0*/  ISETP.GT.AND P1, PT, R3, 0x8, P1 ;  /* 0x000000080300780c */ /* 0x000fe20000f24270 */
[----:B------:R-:W-:Y:S01]  /*a2e0*/  FMUL R91, R91, R114 ;  /* 0x000000725b5b7220 */ /* 0x000fe20000400000 */
[----:B------:R-:W-:Y:S01]  /*a2f0*/  F2FP.F16.F32.PACK_AB R98, RZ, R98 ;  /* 0x00000062ff62723e */ /* 0x000fe200000000ff */
[--C-:B0-----:R-:W-:Y:S01]  /*a300*/  @P4 IMAD.MOV.U32 R6, RZ, RZ, R8.reuse ;  /* 0x000000ffff064224 */ /* 0x101fe200078e0008 */
[----:B------:R-:W-:Y:S01]  /*a310*/  F2FP.F16.F32.PACK_AB R99, RZ, R99 ;  /* 0x00000063ff63723e */ /* 0x000fe200000000ff */
[--C-:B------:R-:W-:Y:S01]  /*a320*/  @P4 IMAD.MOV.U32 R7, RZ, RZ, R9.reuse ;  /* 0x000000ffff074224 */ /* 0x100fe200078e0009 */
[----:B------:R-:W-:Y:S01]  /*a330*/  F2FP.F16.F32.PACK_AB R100, RZ, R100 ;  /* 0x00000064ff64723e */ /* 0x000fe200000000ff */
[-C--:B------:R-:W-:Y:S01]  /*a340*/  FMUL R92, R92, R114.reuse ;  /* 0x000000725c5c7220 */ /* 0x080fe20000400000 */
[----:B------:R-:W-:Y:S01]  /*a350*/  F2FP.F16.F32.PACK_AB R101, RZ, R101 ;  /* 0x00000065ff65723e */ /* 0x000fe200000000ff */
[-C--:B------:R-:W-:Y:S01]  /*a360*/  FMUL R93, R93, R114.reuse ;  /* 0x000000725d5d7220 */ /* 0x080fe20000400000 */
[----:B------:R0:W-:Y:S01]  /*a370*/  @P4 STG.E.U16 desc[UR44][R6.64+0x12], R109 ;  /* 0x0000126d06004986 */ /* 0x0001e2000c10152c */
[----:B------:R-:W-:Y:S01]  /*a380*/  ISETP.GT.AND P4, PT, R3, RZ, P0 ;  /* 0x000000ff0300720c */ /* 0x000fe20000784270 */
[----:B------:R-:W-:Y:S01]  /*a390*/  FMUL R94, R94, R114 ;  /* 0x000000725e5e7220 */ /* 0x000fe20000400000 */
[----:B------:R-:W-:Y:S01]  /*a3a0*/  F2FP.F16.F32.PACK_AB R102, RZ, R102 ;  /* 0x00000066ff66723e */ /* 0x000fe200000000ff */
[----:B------:R-:W-:Y:S01]  /*a3b0*/  @P2 STG.E.U16 desc[UR44][R4.64+0x10], R110 ;  /* 0x0000106e04002986 */ /* 0x000fe2000c10152c */
[----:B------:R-:W-:Y:S01]  /*a3c0*/  ISETP.GT.AND P2, PT, R0, 0x18, PT ;  /* 0x000000180000780c */ /* 0x000fe20003f44270 */
[-C--:B------:R-:W-:Y:S01]  /*a3d0*/  FMUL R95, R95, R114.reuse ;  /* 0x000000725f5f7220 */ /* 0x080fe20000400000 */
[----:B------:R-:W-:Y:S01]  /*a3e0*/  F2FP.F16.F32.PACK_AB R103, RZ, R103 ;  /* 0x00000067ff67723e */ /* 0x000fe200000000ff */
[----:B------:R-:W-:Y:S01]  /*a3f0*/  @P3 STG.E.U16 desc[UR44][R4.64+0x12], R111 ;  /* 0x0000126f04003986 */ /* 0x000fe2000c10152c */
[----:B------:R-:W-:Y:S01]  /*a400*/  ISETP.GT.AND P3, PT, R3, 0x8, P0 ;  /* 0x000000080300780c */ /* 0x000fe20000764270 */
[----:B------:R-:W-:Y:S01]  /*a410*/  FMUL R80, R80, R114 ;  /* 0x0000007250507220 */ /* 0x000fe20000400000 */
[----:B------:R-:W-:Y:S01]  /*a420*/  ISETP.GT.AND P0, PT, R0, 0x19, PT ;  /* 0x000000190000780c */ /* 0x000fe20003f04270 */
[--C-:B0-----:R-:W-:Y:S01]  /*a430*/  @P5 IMAD.MOV.U32 R6, RZ, RZ, R8.reuse ;  /* 0x000000ffff065224 */ /* 0x101fe200078e0008 */
[----:B------:R-:W-:Y:S01]  /*a440*/  F2FP.F16.F32.PACK_AB R88, RZ, R88 ;  /* 0x00000058ff58723e */ /* 0x000fe200000000ff */
[--C-:B------:R-:W-:Y:S01]  /*a450*/  @P5 IMAD.MOV.U32 R7, RZ, RZ, R9.reuse ;  /* 0x000000ffff075224 */ /* 0x100fe200078e0009 */
[----:B------:R-:W-:Y:S01]  /*a460*/  F2FP.F16.F32.PACK_AB R89, RZ, R89 ;  /* 0x00000059ff59723e */ /* 0x000fe200000000ff */
        /* <DEDUP_REMOVED lines=11> */
[----:B------:R-:W-:Y:S01]  /*a520*/  FMUL R86, R86, R114 ;  /* 0x0000007256567220 */ /* 0x000fe20000400000 */
[----:B------:R-:W-:Y:S01]  /*a530*/  F2FP.F16.F32.PACK_AB R94, RZ, R94 ;  /* 0x0000005eff5e723e */ /* 0x000fe200000000ff */
[----:B------:R-:W-:Y:S01]  /*a540*/  FMUL R87, R87, R114 ;  /* 0x0000007257577220 */ /* 0x000fe20000400000 */
[----:B------:R-:W-:Y:S01]  /*a550*/  F2FP.F16.F32.PACK_AB R95, RZ, R95 ;  /* 0x0000005fff5f723e */ /* 0x000fe200000000ff */
        /* <DEDUP_REMOVED lines=8> */
[C---:B------:R-:W-:Y:S01]  /*a5e0*/  ISETP.GT.AND P4, PT, R3.reuse, RZ, P0 ;  /* 0x000000ff0300720c */ /* 0x040fe20000784270 */
[-C--:B------:R-:W-:Y:S01]  /*a5f0*/  FMUL R74, R74, R114.reuse ;  /* 0x000000724a4a7220 */ /* 0x080fe20000400000 */
[----:B------:R-:W-:Y:S01]  /*a600*/  F2FP.F16.F32.PACK_AB R83, RZ, R83 ;  /* 0x00000053ff53723e */ /* 0x000fe200000000ff */
[----:B------:R-:W-:Y:S01]  /*a610*/  @P1 STG.E.U16 desc[UR44][R4.64+0x20], R98 ;  /* 0x0000206204001986 */ /* 0x000fe2000c10152c */
[----:B------:R-:W-:Y:S01]  /*a620*/  ISETP.GT.AND P1, PT, R3, 0x8, P2 ;  /* 0x000000080300780c */ /* 0x000fe20001724270 */
[-C--:B------:R-:W-:Y:S01]  /*a630*/  FMUL R75, R75, R114.reuse ;  /* 0x000000724b4b7220 */ /* 0x080fe20000400000 */
[----:B------:R-:W-:Y:S01]  /*a640*/  ISETP.GT.AND P2, PT, R0, 0x20, PT ;  /* 0x000000200000780c */ /* 0x000fe20003f44270 */
        /* <DEDUP_REMOVED lines=156> */
[----:B0-----:R-:W-:Y:S01]  /*b010*/  @P5 IMAD.MOV.U32 R6, RZ, RZ, R8 ;  /* 0x000000ffff065224 */ /* 0x001fe200078e0008 */
[----:B------:R-:W-:Y:S01]  /*b020*/  F2FP.F16.F32.PACK_AB R36, RZ, R36 ;  /* 0x00000024ff24723e */ /* 0x000fe200000000ff */
[----:B------:R-:W-:Y:S01]  /*b030*/  @P5 IMAD.MOV.U32 R7, RZ, RZ, R9 ;  /* 0x000000ffff075224 */ /* 0x000fe200078e0009 */
[----:B------:R-:W-:Y:S01]  /*b040*/  F2FP.F16.F32.PACK_AB R37, RZ, R37 ;  /* 0x00000025ff25723e */ /* 0x000fe200000000ff */
[----:B------:R-:W-:Y:S01]  /*b050*/  FMUL R29, R29, R114 ;  /* 0x000000721d1d7220 */ /* 0x000fe20000400000 */
[----:B------:R-:W-:Y:S01]  /*b060*/  F2FP.F16.F32.PACK_AB R38, RZ, R38 ;  /* 0x00000026ff26723e */ /* 0x000fe200000000ff */
[-C--:B------:R-:W-:Y:S01]  /*b070*/  FMUL R30, R30, R114.reuse ;  /* 0x000000721e1e7220 */ /* 0x080fe20000400000 */
[----:B------:R0:W-:Y:S01]  /*b080*/  @P5 STG.E.U16 desc[UR44][R6.64+0x70], R84 ;  /* 0x0000705406005986 */ /* 0x0001e2000c10152c */
[----:B------:R-:W-:Y:S01]  /*b090*/  ISETP.GT.AND P5, PT, R3, RZ, P2 ;  /* 0x000000ff0300720c */ /* 0x000fe200017a4270 */
[----:B------:R-:W-:Y:S01]  /*b0a0*/  FMUL R31, R31, R114 ;  /* 0x000000721f1f7220 */ /* 0x000fe20000400000 */
[----:B------:R-:W-:-:S02]  /*b0b0*/  F2FP.F16.F32.PACK_AB R39, RZ, R39 ;  /* 0x00000027ff27723e */ /* 0x000fc400000000ff */
[----:B------:R-:W-:Y:S02]  /*b0c0*/  F2FP.F16.F32.PACK_AB R24, RZ, R24 ;  /* 0x00000018ff18723e */ /* 0x000fe400000000ff */
[----:B------:R-:W-:Y:S02]  /*b0d0*/  F2FP.F16.F32.PACK_AB R25, RZ, R25 ;  /* 0x00000019ff19723e */ /* 0x000fe400000000ff */
[----:B------:R-:W-:Y:S02]  /*b0e0*/  F2FP.F16.F32.PACK_AB R26, RZ, R26 ;  /* 0x0000001aff1a723e */ /* 0x000fe400000000ff */
[----:B------:R-:W-:Y:S01]  /*b0f0*/  F2FP.F16.F32.PACK_AB R27, RZ, R27 ;  /* 0x0000001bff1b723e */ /* 0x000fe200000000ff */
[----:B0-----:R-:W-:Y:S01]  /*b100*/  @P4 IMAD.MOV.U32 R6, RZ, RZ, R8 ;  /* 0x000000ffff064224 */ /* 0x001fe200078e0008 */
[----:B------:R-:W-:Y:S01]  /*b110*/  F2FP.F16.F32.PACK_AB R28, RZ, R28 ;  /* 0x0000001cff1c723e */ /* 0x000fe200000000ff */
[----:B------:R-:W-:Y:S01]  /*b120*/  @P4 IMAD.MOV.U32 R7, RZ, RZ, R9 ;  /* 0x000000ffff074224 */ /* 0x000fe200078e0009 */
[----:B------:R-:W-:-:S02]  /*b130*/  F2FP.F16.F32.PACK_AB R29, RZ, R29 ;  /* 0x0000001dff1d723e */ /* 0x000fc400000000ff */
[----:B------:R-:W-:Y:S02]  /*b140*/  F2FP.F16.F32.PACK_AB R30, RZ, R30 ;  /* 0x0000001eff1e723e */ /* 0x000fe400000000ff */
[----:B------:R0:W-:Y:S01]  /*b150*/  @P4 STG.E.U16 desc[UR44][R6.64+0x72], R85 ;  /* 0x0000725506004986 */ /* 0x0001e2000c10152c */
[C---:B------:R-:W-:Y:S02]  /*b160*/  ISETP.GT.AND P4, PT, R3.reuse, RZ, P0 ;  /* 0x000000ff0300720c */ /* 0x040fe40000784270 */
[----:B------:R-:W-:Y:S01]  /*b170*/  F2FP.F16.F32.PACK_AB R31, RZ, R31 ;  /* 0x0000001fff1f723e */ /* 0x000fe200000000ff */
[----:B------:R-:W-:Y:S01]  /*b180*/  @P1 STG.E.U16 desc[UR44][R4.64+0x70], R86 ;  /* 0x0000705604001986 */ /* 0x000fe2000c10152c */
[C---:B------:R-:W-:Y:S02]  /*b190*/  ISETP.GT.AND P1, PT, R3.reuse, 0x8, P2 ;  /* 0x000000080300780c */ /* 0x040fe40001724270 */
[----:B------:R-:W-:Y:S01]  /*b1a0*/  ISETP.GT.AND P2, PT, R0, 0x48, PT ;  /* 0x000000480000780c */ /* 0x000fe20003f44270 */
[----:B------:R-:W-:Y:S01]  /*b1b0*/  @P3 STG.E.U16 desc[UR44][R4.64+0x72], R87 ;  /* 0x0000725704003986 */ /* 0x000fe2000c10152c */
[----:B------:R-:W-:-:S02]  /*b1c0*/  ISETP.GT.AND P3, PT, R3, 0x8, P0 ;  /* 0x000000080300780c */ /* 0x000fc40000764270 */
[----:B------:R-:W-:Y:S01]  /*b1d0*/  ISETP.GT.AND P0, PT, R0, 0x49, PT ;  /* 0x000000490000780c */ /* 0x000fe20003f04270 */
[----:B0-----:R-:W-:Y:S02]  /*b1e0*/  @P5 IMAD.MOV.U32 R6, RZ, RZ, R8 ;  /* 0x000000ffff065224 */ /* 0x001fe400078e0008 */
[----:B------:R-:W-:-:S05]  /*b1f0*/  @P5 IMAD.MOV.U32 R7, RZ, RZ, R9 ;  /* 0x000000ffff075224 */ /* 0x000fca00078e0009 */
[----:B------:R0:W-:Y:S01]  /*b200*/  @P5 STG.E.U16 desc[UR44][R6.64+0x80], R72 ;  /* 0x0000804806005986 */ /* 0x0001e2000c10152c */
[----:B------:R-:W-:Y:S01]  /*b210*/  ISETP.GT.AND P5, PT, R3, RZ, P2 ;  /* 0x000000ff0300720c */ /* 0x000fe200017a4270 */
[----:B0-----:R-:W-:Y:S02]  /*b220*/  @P4 IMAD.MOV.U32 R6, RZ, RZ, R8 ;  /* 0x000000ffff064224 */ /* 0x001fe400078e0008 */
[----:B------:R-:W-:-:S05]  /*b230*/  @P4 IMAD.MOV.U32 R7, RZ, RZ, R9 ;  /* 0x000000ffff074224 */ /* 0x000fca00078e0009 */
[----:B------:R0:W-:Y:S01]  /*b240*/  @P4 STG.E.U16 desc[UR44][R6.64+0x82], R73 ;  /* 0x0000824906004986 */ /* 0x0001e2000c10152c */
[----:B------:R-:W-:-:S03]  /*b250*/  ISETP.GT.AND P4, PT, R3, RZ, P0 ;  /* 0x000000ff0300720c */ /* 0x000fc60000784270 */
[----:B------:R-:W-:Y:S01]  /*b260*/  @P1 STG.E.U16 desc[UR44][R4.64+0x80], R74 ;  /* 0x0000804a04001986 */ /* 0x000fe2000c10152c */
[C---:B------:R-:W-:Y:S02]  /*b270*/  ISETP.GT.AND P1, PT, R3.reuse, 0x8, P2 ;  /* 0x000000080300780c */ /* 0x040fe40001724270 */
[C---:B------:R-:W-:Y:S01]  /*b280*/  ISETP.GT.AND P2, PT, R0.reuse, 0x50, PT ;  /* 0x000000500000780c */ /* 0x040fe20003f44270 */
[----:B------:R-:W-:Y:S01]  /*b290*/  @P3 STG.E.U16 desc[UR44][R4.64+0x82], R75 ;  /* 0x0000824b04003986 */ /* 0x000fe2000c10152c */
[----:B------:R-:W-:Y:S02]  /*b2a0*/  ISETP.GT.AND P3, PT, R3, 0x8, P0 ;  /* 0x000000080300780c */ /* 0x000fe40000764270 */
        /* <DEDUP_REMOVED lines=102> */
[C---:B------:R-:W-:Y:S02]  /*b910*/  ISETP.GT.AND P5, PT, R3.reuse, RZ, P2 ;  /* 0x000000ff0300720c */ /* 0x040fe400017a4270 */
[----:B------:R-:W-:Y:S01]  /*b920*/  ISETP.GT.AND P2, PT, R3, 0x8, P2 ;  /* 0x000000080300780c */ /* 0x000fe20001744270 */
[----:B0-----:R-:W-:Y:S02]  /*b930*/  @P4 IMAD.MOV.U32 R6, RZ, RZ, R8 ;  /* 0x000000ffff064224 */ /* 0x001fe400078e0008 */
[----:B------:R-:W-:-:S05]  /*b940*/  @P4 IMAD.MOV.U32 R7, RZ, RZ, R9 ;  /* 0x000000ffff074224 */ /* 0x000fca00078e0009 */
[----:B------:R0:W-:Y:S01]  /*b950*/  @P4 STG.E.U16 desc[UR44][R6.64+0x102], R41 ;  /* 0x0001022906004986 */ /* 0x0001e2000c10152c */
[C---:B------:R-:W-:Y:S02]  /*b960*/  ISETP.GT.AND P4, PT, R3.reuse, RZ, P0 ;  /* 0x000000ff0300720c */ /* 0x040fe40000784270 */
[----:B------:R-:W-:Y:S01]  /*b970*/  ISETP.GT.AND P0, PT, R3, 0x8, P0 ;  /* 0x000000080300780c */ /* 0x000fe20000704270 */
[----:B------:R-:W-:Y:S01]  /*b980*/  @P1 STG.E.U16 desc[UR44][R4.64+0x100], R42 ;  /* 0x0001002a04001986 */ /* 0x000fe2000c10152c */
[----:B------:R-:W-:-:S03]  /*b990*/  ISETP.GT.AND P1, PT, R0, 0x91, PT ;  /* 0x000000910000780c */ /* 0x000fc60003f24270 */
[----:B------:R-:W-:Y:S01]  /*b9a0*/  @P3 STG.E.U16 desc[UR44][R4.64+0x102], R43 ;  /* 0x0001022b04003986 */ /* 0x000fe2000c10152c */
        /* <DEDUP_REMOVED lines=9> */
[----:B------:R-:W-:Y:S04]  /*ba40*/  @P2 STG.E.U16 desc[UR44][R4.64+0x110], R46 ;  /* 0x0001102e04002986 */ /* 0x000fe8000c10152c */
[----:B------:R-:W-:Y:S01]  /*ba50*/  @P0 STG.E.U16 desc[UR44][R4.64+0x112], R47 ;  /* 0x0001122f04000986 */ /* 0x000fe2000c10152c */
[----:B------:R-:W-:Y:S01]  /*ba60*/  ISETP.GT.AND P0, PT, R3, 0x8, P3 ;  /* 0x000000080300780c */ /* 0x000fe20001f04270 */
[----:B0-----:R-:W-:Y:S02]  /*ba70*/  @P5 IMAD.MOV.U32 R6, RZ, RZ, R8 ;  /* 0x000000ffff065224 */ /* 0x001fe400078e0008 */
[----:B------:R-:W-:-:S05]  /*ba80*/  @P5 IMAD.MOV.U32 R7, RZ, RZ, R9 ;  /* 0x000000ffff075224 */ /* 0x000fca00078e0009 */
[----:B------:R0:W-:Y:S01]  /*ba90*/  @P5 STG.E.U16 desc[UR44][R6.64+0x120], R32 ;  /* 0x0001202006005986 */ /* 0x0001e2000c10152c */
[----:B------:R-:W-:Y:S02]  /*baa0*/  ISETP.GT.AND P5, PT, R3, 0x8, P1 ;  /* 0x000000080300780c */ /* 0x000fe40000fa4270 */
[----:B------:R-:W-:-:S04]  /*bab0*/  ISETP.GT.AND P1, PT, R0, 0x99, PT ;  /* 0x000000990000780c */ /* 0x000fc80003f24270 */
[----:B------:R-:W-:Y:S01]  /*bac0*/  ISETP.GT.AND P3, PT, R3, RZ, P1 ;  /* 0x000000ff0300720c */ /* 0x000fe20000f64270 */
[----:B0-----:R-:W-:Y:S02]  /*bad0*/  @P4 IMAD.MOV.U32 R6, RZ, RZ, R8 ;  /* 0x000000ffff064224 */ /* 0x001fe400078e0008 */
[----:B------:R-:W-:-:S05]  /*bae0*/  @P4 IMAD.MOV.U32 R7, RZ, RZ, R9 ;  /* 0x000000ffff074224 */ /* 0x000fca00078e0009 */
[----:B------:R0:W-:Y:S01]  /*baf0*/  @P4 STG.E.U16 desc[UR44][R6.64+0x122], R33 ;  /* 0x0001222106004986 */ /* 0x0001e2000c10152c */
[----:B------:R-:W-:-:S03]  /*bb00*/  ISETP.GT.AND P4, PT, R0, 0x98, PT ;  /* 0x000000980000780c */ /* 0x000fc60003f84270 */
[----:B------:R-:W-:Y:S01]  /*bb10*/  @P0 STG.E.U16 desc[UR44][R4.64+0x120], R34 ;  /* 0x0001202204000986 */ /* 0x000fe2000c10152c */
[C---:B------:R-:W-:Y:S02]  /*bb20*/  ISETP.GT.AND P2, PT, R3.reuse, RZ, P4 ;  /* 0x000000ff0300720c */ /* 0x040fe40002744270 */
[C---:B------:R-:W-:Y:S01]  /*bb30*/  ISETP.GT.AND P4, PT, R3.reuse, 0x8, P4 ;  /* 0x000000080300780c */ /* 0x040fe20002784270 */
[----:B------:R-:W-:Y:S01]  /*bb40*/  @P5 STG.E.U16 desc[UR44][R4.64+0x122], R35 ;  /* 0x0001222304005986 */ /* 0x000fe2000c10152c */
[----:B------:R-:W-:Y:S02]  /*bb50*/  ISETP.GT.AND P5, PT, R3, 0x8, P1 ;  /* 0x000000080300780c */ /* 0x000fe40000fa4270 */
[C---:B------:R-:W-:Y:S02]  /*bb60*/  ISETP.GT.AND P0, PT, R0.reuse, 0xa1, PT ;  /* 0x000000a10000780c */ /* 0x040fe40003f04270 */
[----:B------:R-:W-:-:S05]  /*bb70*/  ISETP.GT.AND P1, PT, R0, 0xa9, PT ;  /* 0x000000a90000780c */ /* 0x000fca0003f24270 */
[----:B0-----:R-:W-:Y:S02]  /*bb80*/  @P2 IMAD.MOV.U32 R6, RZ, RZ, R8 ;  /* 0x000000ffff062224 */ /* 0x001fe400078e0008 */
[----:B------:R-:W-:-:S05]  /*bb90*/  @P2 IMAD.MOV.U32 R7, RZ, RZ, R9 ;  /* 0x000000ffff072224 */ /* 0x000fca00078e0009 */
[----:B------:R0:W-:Y:S01]  /*bba0*/  @P2 STG.E.U16 desc[UR44][R6.64+0x130], R36 ;  /* 0x0001302406002986 */ /* 0x0001e2000c10152c */
[----:B------:R-:W-:Y:S01]  /*bbb0*/  ISETP.GT.AND P2, PT, R0, 0xa8, PT ;  /* 0x000000a80000780c */ /* 0x000fe20003f44270 */
        /* <DEDUP_REMOVED lines=8> */
[C---:B------:R-:W-:Y:S02]  /*bc40*/  ISETP.GT.AND P5, PT, R3.reuse, RZ, P0 ;  /* 0x000000ff0300720c */ /* 0x040fe400007a4270 */
[----:B------:R-:W-:-:S07]  /*bc50*/  ISETP.GT.AND P0, PT, R3, 0x8, P0 ;  /* 0x000000080300780c */ /* 0x000fce0000704270 */
[----:B0-----:R-:W-:Y:S02]  /*bc60*/  @P4 IMAD.MOV.U32 R6, RZ, RZ, R8 ;  /* 0x000000ffff064224 */ /* 0x001fe400078e0008 */
[----:B------:R-:W-:Y:S02]  /*bc70*/  @P4 IMAD.MOV.U32 R7, RZ, RZ, R9 ;  /* 0x000000ffff074224 */ /* 0x000fe400078e0009 */
[----:B------:R-:W-:-:S03]  /*bc80*/  @P3 IMAD.MOV.U32 R2, RZ, RZ, R4 ;  /* 0x000000ffff023224 */ /* 0x000fc600078e0004 */
[----:B------:R0:W-:Y:S01]  /*bc90*/  @P4 STG.E.U16 desc[UR44][R6.64+0x140], R24 ;  /* 0x0001401806004986 */ /* 0x0001e2000c10152c */
[C---:B------:R-:W-:Y:S02]  /*bca0*/  ISETP.GT.AND P4, PT, R3.reuse, RZ, P1 ;  /* 0x000000ff0300720c */ /* 0x040fe40000f84270 */
[----:B------:R-:W-:Y:S01]  /*bcb0*/  ISETP.GT.AND P1, PT, R3, 0x8, P1 ;  /* 0x000000080300780c */ /* 0x000fe20000f24270 */
[----:B0-----:R-:W-:Y:S02]  /*bcc0*/  @P5 IMAD.MOV.U32 R6, RZ, RZ, R8 ;  /* 0x000000ffff065224 */ /* 0x001fe400078e0008 */
[----:B------:R-:W-:-:S05]  /*bcd0*/  @P5 IMAD.MOV.U32 R7, RZ, RZ, R9 ;  /* 0x000000ffff075224 */ /* 0x000fca00078e0009 */
[----:B------:R-:W-:Y:S01]  /*bce0*/  @P5 STG.E.U16 desc[UR44][R6.64+0x142], R25 ;  /* 0x0001421906005986 */ /* 0x000fe2000c10152c */
[C---:B------:R-:W-:Y:S02]  /*bcf0*/  ISETP.GT.AND P5, PT, R3.reuse, RZ, P2 ;  /* 0x000000ff0300720c */ /* 0x040fe400017a4270 */
[----:B------:R-:W-:Y:S01]  /*bd00*/  ISETP.GT.AND P2, PT, R3, 0x8, P2 ;  /* 0x000000080300780c */ /* 0x000fe20001744270 */
[----:B------:R-:W-:-:S05]  /*bd10*/  @P3 IMAD.MOV.U32 R3, RZ, RZ, R5 ;  /* 0x000000ffff033224 */ /* 0x000fca00078e0005 */
[----:B------:R0:W-:Y:S02]  /*bd20*/  @P3 STG.E.U16 desc[UR44][R2.64+0x140], R26 ;  /* 0x0001401a02003986 */ /* 0x0001e4000c10152c */
[----:B0-----:R-:W-:Y:S02]  /*bd30*/  @P0 IMAD.MOV.U32 R2, RZ, RZ, R4 ;  /* 0x000000ffff020224 */ /* 0x001fe400078e0004 */
[----:B------:R-:W-:-:S05]  /*bd40*/  @P0 IMAD.MOV.U32 R3, RZ, RZ, R5 ;  /* 0x000000ffff030224 */ /* 0x000fca00078e0005 */
[----:B------:R0:W-:Y:S02]  /*bd50*/  @P0 STG.E.U16 desc[UR44][R2.64+0x142], R27 ;  /* 0x0001421b02000986 */ /* 0x0001e4000c10152c */
[----:B0-----:R-:W-:Y:S02]  /*bd60*/  @P5 IMAD.MOV.U32 R2, RZ, RZ, R8 ;  /* 0x000000ffff025224 */ /* 0x001fe400078e0008 */
[----:B------:R-:W-:-:S05]  /*bd70*/  @P5 IMAD.MOV.U32 R3, RZ, RZ, R9 ;  /* 0x000000ffff035224 */ /* 0x000fca00078e0009 */
[----:B------:R0:W-:Y:S04]  /*bd80*/  @P5 STG.E.U16 desc[UR44][R2.64+0x150], R28 ;  /* 0x0001501c02005986 */ /* 0x0001e8000c10152c */
[----:B------:R1:W-:Y:S01]  /*bd90*/  @P4 STG.E.U16 desc[UR44][R8.64+0x152], R29 ;  /* 0x0001521d08004986 */ /* 0x0003e2000c10152c */
[----:B0-----:R-:W-:Y:S02]  /*bda0*/  @P2 IMAD.MOV.U32 R2, RZ, RZ, R4 ;  /* 0x000000ffff022224 */ /* 0x001fe400078e0004 */
[----:B------:R-:W-:-:S05]  /*bdb0*/  @P2 IMAD.MOV.U32 R3, RZ, RZ, R5 ;  /* 0x000000ffff032224 */ /* 0x000fca00078e0005 */
[----:B------:R1:W-:Y:S04]  /*bdc0*/  @P2 STG.E.U16 desc[UR44][R2.64+0x150], R30 ;  /* 0x0001501e02002986 */ /* 0x0003e8000c10152c */
[----:B------:R1:W-:Y:S02]  /*bdd0*/  @P1 STG.E.U16 desc[UR44][R4.64+0x152], R31 ;  /* 0x0001521f04001986 */ /* 0x0003e4000c10152c */
.L_x_210:
[----:B------:R-:W-:Y:S05]  /*bde0*/  BSYNC B0 ;  /* 0x0000000000007941 */ /* 0x000fea0003800000 */
.L_x_36:
[----:B-1----:R-:W4:Y:S01]  /*bdf0*/  LDL.64 R2, [R1] ;  /* 0x0000000001027983 */ /* 0x002f220000100a00 */
[----:B------:R-:W-:Y:S01]  /*be00*/  ULDC.64 UR4, c[0x0][0x650] ;  /* 0x0001940000047ab9 */ /* 0x000fe20000000a00 */
[----:B------:R1:W-:Y:S01]  /*be10*/  SYNCS.ARRIVE.TRANS64.A1T0 RZ, [R120+UR42], RZ ;  /* 0x000000ff78ff79a7 */ /* 0x0003e2000810002a */
[----:B0--3--:R-:W-:Y:S01]  /*be20*/  PRMT R0, RZ, 0x7610, R0 ;  /* 0x00007610ff007816 */ /* 0x009fe20000000000 */
[----:B-----5:R-:W-:Y:S02]  /*be30*/  IMAD.MOV.U32 R19, RZ, RZ, -0x1 ;  /* 0xffffffffff137424 */ /* 0x020fe400078e00ff */
[----:B------:R-:W-:Y:S01]  /*be40*/  IMAD.MOV.U32 R22, RZ, RZ, -0x1 ;  /* 0xffffffffff167424 */ /* 0x000fe200078e00ff */
[----:B----4-:R-:W-:-:S04]  /*be50*/  LEA R18, P0, R2, R18, 0x1 ;  /* 0x0000001202127211 */ /* 0x010fc800078008ff */
[----:B------:R-:W-:Y:S01]  /*be60*/  LEA.HI.X R17, R2, R17, R23, 0x1, P0 ;  /* 0x0000001102117211 */ /* 0x000fe200000f0c17 */
[----:B------:R-:W-:Y:S01]  /*be70*/  IMAD.MOV.U32 R2, RZ, RZ, -0x1 ;  /* 0xffffffffff027424 */ /* 0x000fe200078e00ff */
[----:B------:R-:W-:-:S04]  /*be80*/  ISETP.GE.U32.AND P0, PT, R18, UR4, PT ;  /* 0x0000000412007c0c */ /* 0x000fc8000bf06070 */
[----:B------:R-:W-:-:S13]  /*be90*/  ISETP.GE.U32.AND.EX P0, PT, R17, UR5, PT, P0 ;  /* 0x0000000511007c0c */ /* 0x000fda000bf06100 */
[----:B-1----:R-:W-:Y:S05]  /*bea0*/  @P0 BRA `(.L_x_211) ;  /* 0x0000000400700947 */ /* 0x002fea0003800000 */
[----:B------:R-:W0:Y:S01]  /*beb0*/  S2R R10, SR_CTAID.X ;  /* 0x00000000000a7919 */ /* 0x000e220000002500 */
[----:B------:R-:W1:Y:S01]  /*bec0*/  LDC.64 R8, c[0x0][0x628] ;  /* 0x00018a00ff087b82 */ /* 0x000e620000000a00 */
[----:B------:R-:W-:Y:S01]  /*bed0*/  ULDC UR4, c[0x0][0x150] ;  /* 0x0000540000047ab9 */ /* 0x000fe20000000800 */
[----:B------:R-:W-:Y:S01]  /*bee0*/  IMAD.MOV.U32 R6, RZ, RZ, R18 ;  /* 0x000000ffff067224 */ /* 0x000fe200078e0012 */
[----:B------:R-:W3:Y:S01]  /*bef0*/  S2R R20, SR_CTAID.Y ;  /* 0x0000000000147919 */ /* 0x000ee20000002600 */
[----:B------:R-:W-:-:S04]  /*bf00*/  IMAD.MOV.U32 R7, RZ, RZ, R17 ;  /* 0x000000ffff077224 */ /* 0x000fc800078e0011 */
[----:B------:R-:W4:Y:S08]  /*bf10*/  LDC R15, c[0x0][0x144] ;  /* 0x00005100ff0f7b82 */ /* 0x000f300000000800 */
[----:B------:R-:W2:Y:S08]  /*bf20*/  LDC R0, c[0x0][0x630] ;  /* 0x00018c00ff007b82 */ /* 0x000eb00000000800 */
[----:B------:R-:W2:Y:S01]  /*bf30*/  LDC.64 R12, c[0x0][0x620] ;  /* 0x00018800ff0c7b82 */ /* 0x000ea20000000a00 */
[----:B-1----:R-:W-:-:S04]  /*bf40*/  ISETP.NE.U32.AND P0, PT, R8, RZ, PT ;  /* 0x000000ff0800720c */ /* 0x002fc80003f05070 */
[----:B------:R-:W-:Y:S02]  /*bf50*/  ISETP.NE.AND.EX P0, PT, R9, RZ, PT, P0 ;  /* 0x000000ff0900720c */ /* 0x000fe40003f05300 */
[----:B0-----:R-:W-:-:S05]  /*bf60*/  I2FP.F32.U32 R2, R10 ;  /* 0x0000000a00027245 */ /* 0x001fca0000201000 */
[----:B------:R-:W-:-:S04]  /*bf70*/  FMUL R2, R2, UR4 ;  /* 0x0000000402027c20 */ /* 0x000fc80008400000 */
[----:B------:R0:W1:Y:S02]  /*bf80*/  F2I.U32.TRUNC.NTZ R14, R2 ;  /* 0x00000002000e7305 */ /* 0x000064000020f000 */
[----:B---34-:R-:W-:Y:S05]  /*bf90*/  @!P0 BRA `(.L_x_212) ;  /* 0x0000000000288947 */ /* 0x018fea0003800000 */
[----:B------:R-:W3:Y:S02]  /*bfa0*/  LDC R3, c[0x0][0x634] ;  /* 0x00018d00ff037b82 */ /* 0x000ee40000000800 */
[----:B---3--:R-:W-:-:S05]  /*bfb0*/  IADD3 R7, P0, R18, R3, RZ ;  /* 0x0000000312077210 */ /* 0x008fca0007f1e0ff */
[----:B------:R-:W-:-:S04]  /*bfc0*/  IMAD.X R11, RZ, RZ, R17, P0 ;  /* 0x000000ffff0b7224 */ /* 0x000fc800000e0611 */
[----:B0-----:R-:W-:-:S04]  /*bfd0*/  IMAD.WIDE.U32 R2, R11, R8, RZ ;  /* 0x000000080b027225 */ /* 0x001fc800078e00ff */
[----:B--2---:R-:W-:-:S04]  /*bfe0*/  IMAD.WIDE.U32 R4, P0, R7, R9, R2 ;  /* 0x0000000907047225 */ /* 0x004fc80007800002 */
[----:B------:R-:W-:-:S04]  /*bff0*/  IMAD.WIDE.U32 R2, R7, R8, RZ ;  /* 0x0000000807027225 */ /* 0x000fc800078e00ff */
[----:B------:R-:W-:Y:S01]  /*c000*/  IMAD.X R7, RZ, RZ, RZ, P0 ;  /* 0x000000ffff077224 */ /* 0x000fe200000e06ff */
[----:B------:R-:W-:Y:S01]  /*c010*/  IADD3 RZ, P0, R3, R4, RZ ;  /* 0x0000000403ff7210 */ /* 0x000fe20007f1e0ff */
[----:B------:R-:W-:-:S04]  /*c020*/  IMAD.MOV.U32 R6, RZ, RZ, R5 ;  /* 0x000000ffff067224 */ /* 0x000fc800078e0005 */
[----:B------:R-:W-:-:S08]  /*c030*/  IMAD.WIDE.U32.X R6, R11, R9, R6, P0 ;  /* 0x000000090b067225 */ /* 0x000fd000000e0406 */
.L_x_212:
[----:B------:R-:W3:Y:S01]  /*c040*/  LDC.64 R26, c[0x0][0x640] ;  /* 0x00019000ff1a7b82 */ /* 0x000ee20000000a00 */
[-C--:B--2---:R-:W-:Y:S01]  /*c050*/  SHF.R.U64 R11, R6, R0.reuse, R7 ;  /* 0x00000000060b7219 */ /* 0x084fe20000001207 */
[----:B------:R-:W-:Y:S01]  /*c060*/  IMAD.MOV.U32 R19, RZ, RZ, R17 ;  /* 0x000000ffff137224 */ /* 0x000fe200078e0011 */
[----:B------:R-:W-:Y:S01]  /*c070*/  SHF.R.U32.HI R0, RZ, R0, R7 ;  /* 0x00000000ff007219 */ /* 0x000fe20000011607 */
[----:B-1----:R-:W-:Y:S01]  /*c080*/  IMAD.MOV R14, RZ, RZ, -R14 ;  /* 0x000000ffff0e7224 */ /* 0x002fe200078e0a0e */
[----:B------:R-:W-:Y:S01]  /*c090*/  IADD3 R5, P0, RZ, -R11, RZ ;  /* 0x8000000bff057210 */ /* 0x000fe20007f1e0ff */
[----:B------:R-:W-:Y:S01]  /*c0a0*/  ULDC UR4, c[0x0][0x154] ;  /* 0x0000550000047ab9 */ /* 0x000fe20000000800 */
[----:B------:R-:W-:Y:S01]  /*c0b0*/  IMAD.MOV.U32 R7, RZ, RZ, 0x1 ;  /* 0x00000001ff077424 */ /* 0x000fe200078e00ff */
[----:B------:R-:W1:Y:S01]  /*c0c0*/  LDC R4, c[0x0][0x618] ;  /* 0x00018600ff047b82 */ /* 0x000e620000000800 */
[----:B------:R-:W-:Y:S02]  /*c0d0*/  IMAD R22, R15, R14, R10 ;  /* 0x0000000e0f167224 */ /* 0x000fe400078e020a */
[----:B------:R-:W-:-:S04]  /*c0e0*/  IMAD.X R3, RZ, RZ, ~R0, P0 ;  /* 0x000000ffff037224 */ /* 0x000fc800000e0e00 */
[-C--:B------:R-:W-:Y:S01]  /*c0f0*/  IMAD R0, R3, R12.reuse, RZ ;  /* 0x0000000c03007224 */ /* 0x080fe200078e02ff */
[----:B------:R-:W2:Y:S01]  /*c100*/  LDC R6, c[0x0][0x608] ;  /* 0x00018200ff067b82 */ /* 0x000ea20000000800 */
[----:B0-----:R-:W-:-:S04]  /*c110*/  IMAD.WIDE.U32 R2, R5, R12, R18 ;  /* 0x0000000c05027225 */ /* 0x001fc800078e0012 */
[----:B------:R-:W-:Y:S01]  /*c120*/  IMAD R5, R5, R13, R0 ;  /* 0x0000000d05057224 */ /* 0x000fe200078e0200 */
[----:B------:R-:W-:Y:S02]  /*c130*/  I2FP.F32.U32 R0, R20 ;  /* 0x0000001400007245 */ /* 0x000fe40000201000 */
[----:B------:R-:W0:Y:S01]  /*c140*/  LDC R24, c[0x0][0x658] ;  /* 0x00019600ff187b82 */ /* 0x000e220000000800 */
[----:B------:R-:W-:Y:S01]  /*c150*/  IMAD.IADD R3, R3, 0x1, R5 ;  /* 0x0000000103037824 */ /* 0x000fe200078e0205 */
[----:B---3--:R-:W-:Y:S01]  /*c160*/  ISETP.NE.U32.AND P0, PT, R26, RZ, PT ;  /* 0x000000ff1a00720c */ /* 0x008fe20003f05070 */
[----:B------:R-:W-:Y:S01]  /*c170*/  FMUL R0, R0, UR4 ;  /* 0x0000000400007c20 */ /* 0x000fe20008400000 */
[----:B------:R-:W-:Y:S02]  /*c180*/  IMAD.MOV.U32 R5, RZ, RZ, -0x1 ;  /* 0xffffffffff057424 */ /* 0x000fe400078e00ff */
[----:B------:R-:W-:Y:S01]  /*c190*/  ISETP.NE.AND.EX P0, PT, R27, RZ, PT, P0 ;  /* 0x000000ff1b00720c */ /* 0x000fe20003f05300 */
[----:B------:R3:W4:Y:S01]  /*c1a0*/  F2I.U32.TRUNC.NTZ R12, R0 ;  /* 0x00000000000c7305 */ /* 0x000722000020f000 */
[----:B------:R-:W3:Y:S01]  /*c1b0*/  LDC R15, c[0x0][0x148] ;  /* 0x00005200ff0f7b82 */ /* 0x000ee20000000800 */
[----:B-1----:R-:W-:-:S02]  /*c1c0*/  SHF.R.U64 R10, R2, R4, R3 ;  /* 0x00000004020a7219 */ /* 0x002fc40000001203 */
[----:B------:R-:W-:-:S05]  /*c1d0*/  SHF.R.U32.HI R3, RZ, R4, R3 ;  /* 0x00000004ff037219 */ /* 0x000fca0000011603 */
[----:B------:R-:W1:Y:S01]  /*c1e0*/  LDC R14, c[0x0][0x600] ;  /* 0x00018000ff0e7b82 */ /* 0x000e620000000800 */
[-CC-:B--2---:R-:W-:Y:S02]  /*c1f0*/  SHF.R.U64 R8, R10, R6.reuse, R3.reuse ;  /* 0x000000060a087219 */ /* 0x184fe40000001203 */
[----:B------:R-:W-:-:S05]  /*c200*/  SHF.R.U32.HI R3, RZ, R6, R3 ;  /* 0x00000006ff037219 */ /* 0x000fca0000011603 */
[----:B------:R-:W2:Y:S01]  /*c210*/  LDC R21, c[0x0][0x648] ;  /* 0x00019200ff157b82 */ /* 0x000ea20000000800 */
[-CC-:B0-----:R-:W-:Y:S02]  /*c220*/  SHF.R.U64 R13, R8, R24.reuse, R3.reuse ;  /* 0x00000018080d7219 */ /* 0x181fe40000001203 */
[-C--:B------:R-:W-:Y:S02]  /*c230*/  SHF.L.U32 R5, R5, R24.reuse, RZ ;  /* 0x0000001805057219 */ /* 0x080fe400000006ff */
[-C--:B------:R-:W-:Y:S01]  /*c240*/  SHF.R.U32.HI R3, RZ, R24.reuse, R3 ;  /* 0x00000018ff037219 */ /* 0x080fe20000011603 */
[----:B------:R-:W-:Y:S01]  /*c250*/  IMAD.MOV.U32 R2, RZ, RZ, R13 ;  /* 0x000000ffff027224 */ /* 0x000fe200078e000d */
[----:B------:R-:W-:Y:S01]  /*c260*/  SHF.L.U32 R24, R7, R24, RZ ;  /* 0x0000001807187219 */ /* 0x000fe200000006ff */
[----:B------:R-:W0:Y:S01]  /*c270*/  LDC R25, c[0x0][0x638] ;  /* 0x00018e00ff197b82 */ /* 0x000e220000000800 */
[----:B------:R-:W-:-:S07]  /*c280*/  LOP3.LUT R19, RZ, R5, RZ, 0x33, !PT ;  /* 0x00000005ff137212 */ /* 0x000fce00078e33ff */
[----:B------:R-:W0:Y:S01]  /*c290*/  LDC R28, c[0x0][0x610] ;  /* 0x00018400ff1c7b82 */ /* 0x000e220000000800 */
[----:B----4-:R-:W-:Y:S05]  /*c2a0*/  @!P0 BRA `(.L_x_213) ;  /* 0x0000000000288947 */ /* 0x010fea0003800000 */
[----:B---3--:R-:W3:Y:S02]  /*c2b0*/  LDC R0, c[0x0][0x64c] ;  /* 0x00019300ff007b82 */ /* 0x008ee40000000800 */
[----:B---3--:R-:W-:-:S05]  /*c2c0*/  IADD3 R7, P0, R13, R0, RZ ;  /* 0x000000000d077210 */ /* 0x008fca0007f1e0ff */
        /* <DEDUP_REMOVED lines=8> */
.L_x_213:
[----:B------:R-:W4:Y:S01]  /*c350*/  LDC R4, c[0x0][0x65c] ;  /* 0x00019700ff047b82 */ /* 0x000f220000000800 */
[----:B--23--:R-:W-:Y:S01]  /*c360*/  SHF.R.U64 R0, R2, R21, R3 ;  /* 0x0000001502007219 */ /* 0x00cfe20000001203 */
[----:B-1----:R-:W-:Y:S01]  /*c370*/  VIADD R3, R14, 0xffffffff ;  /* 0xffffffff0e037836 */ /* 0x002fe20000000000 */
[----:B------:R-:W-:Y:S01]  /*c380*/  LOP3.LUT R19, R8, R19, RZ, 0xc0, !PT ;  /* 0x0000001308137212 */ /* 0x000fe200078ec0ff */
[----:B------:R-:W-:Y:S02]  /*c390*/  IMAD.MOV R12, RZ, RZ, -R12 ;  /* 0x000000ffff0c7224 */ /* 0x000fe400078e0a0c */
[----:B------:R-:W-:Y:S01]  /*c3a0*/  IMAD.MOV R2, RZ, RZ, -R0 ;  /* 0x000000ffff027224 */ /* 0x000fe200078e0a00 */
[----:B------:R-:W-:Y:S01]  /*c3b0*/  LOP3.LUT R3, R10, R3, RZ, 0xc0, !PT ;  /* 0x000000030a037212 */ /* 0x000fe200078ec0ff */
[----:B------:R-:W-:Y:S02]  /*c3c0*/  IMAD R19, R24, R0, R19 ;  /* 0x0000000018137224 */ /* 0x000fe400078e0213 */
[----:B0-----:R-:W-:-:S04]  /*c3d0*/  IMAD R0, R2, R25, R13 ;  /* 0x0000001902007224 */ /* 0x001fc800078e020d */
[----:B------:R-:W-:Y:S01]  /*c3e0*/  IMAD R2, R0, R14, R3 ;  /* 0x0000000e00027224 */ /* 0x000fe200078e0203 */
[----:B----4-:R-:W-:Y:S01]  /*c3f0*/  ISETP.NE.AND P0, PT, R4, 0x1, PT ;  /* 0x000000010400780c */ /* 0x010fe20003f05270 */
[----:B------:R-:W-:-:S05]  /*c400*/  IMAD.MOV.U32 R4, RZ, RZ, 0x1 ;  /* 0x00000001ff047424 */ /* 0x000fca00078e00ff */
[----:B------:R-:W-:-:S07]  /*c410*/  PRMT R0, R4, 0x7610, R0 ;  /* 0x0000761004007816 */ /* 0x000fce0000000000 */
[----:B------:R-:W-:-:S04]  /*c420*/  @P0 IMAD R22, R15, R12, R20 ;  /* 0x0000000c0f160224 */ /* 0x000fc800078e0214 */
[----:B------:R-:W-:-:S05]  /*c430*/  IMAD R19, R19, R28, R22 ;  /* 0x0000001c13137224 */ /* 0x000fca00078e0216 */
[----:B------:R-:W-:Y:S02]  /*c440*/  SEL R22, R2, R19, !P0 ;  /* 0x0000001302167207 */ /* 0x000fe40004000000 */
[----:B------:R-:W-:Y:S01]  /*c450*/  SEL R19, R19, R2, !P0 ;  /* 0x0000000213137207 */ /* 0x000fe20004000000 */
[----:B------:R-:W-:-:S07]  /*c460*/  IMAD.MOV.U32 R2, RZ, RZ, R11 ;  /* 0x000000ffff027224 */ /* 0x000fce00078e000b */
.L_x_211:
[----:B------:R-:W-:Y:S02]  /*c470*/  LOP3.LUT P0, RZ, R0, 0xff, RZ, 0xc0, !PT ;  /* 0x000000ff00ff7812 */ /* 0x000fe4000780c0ff */
[----:B------:R-:W-:-:S11]  /*c480*/  LOP3.LUT R124, R124, 0x1, RZ, 0x3c, !PT ;  /* 0x000000017c7c7812 */ /* 0x000fd600078e3cff */
[----:B------:R-:W-:Y:S05]  /*c490*/  @P0 BRA `(.L_x_214) ;  /* 0xffffff5000740947 */ /* 0x000fea000383ffff */
[----:B------:R-:W-:Y:S05]  /*c4a0*/  EXIT ;  /* 0x000000000000794d */ /* 0x000fea0003800000 */
.L_x_17:
[----:B------:R-:W-:-:S08]  /*c4b0*/  ISETP.NE.AND P0, PT, R5, RZ, PT ;  /* 0x000000ff0500720c */ /* 0x000fd00003f05270 */
[----:B0-----:R-:W0:-:S00]  /*c4c0*/  USETMAXREG.DEALLOC.CTAPOOL 0x28 ;  /* 0x00000028000079c8 */ /* 0x001e0000080e0500 */
[----:B------:R-:W-:Y:S05]  /*c4d0*/  @P0 EXIT ;  /* 0x000000000000094d */ /* 0x000fea0003800000 */
[----:B0-----:R-:W-:Y:S01]  /*c4e0*/  LOP3.LUT P0, RZ, R8, 0xff, RZ, 0xc0, !PT ;  /* 0x000000ff08ff7812 */ /* 0x001fe2000780c0ff */
[----:B------:R-:W-:Y:S02]  /*c4f0*/  IMAD.MOV.U32 R0, RZ, RZ, 0x1 ;  /* 0x00000001ff007424 */ /* 0x000fe400078e00ff */
[----:B------:R-:W-:-:S10]  /*c500*/  IMAD.MOV.U32 R7, RZ, RZ, RZ ;  /* 0x000000ffff077224 */ /* 0x000fd400078e00ff */
[----:B------:R-:W-:Y:S05]  /*c510*/  @!P0 BRA `(.L_x_215) ;  /* 0x0000000c00648947 */ /* 0x000fea0003800000 */
[----:B------:R-:W0:Y:S01]  /*c520*/  S2R R9, SR_CgaCtaId ;  /* 0x0000000000097919 */ /* 0x000e220000008800 */
[----:B------:R-:W-:Y:S01]  /*c530*/  LOP3.LUT P0, RZ, R4, 0x1f, RZ, 0xc0, !PT ;  /* 0x0000001f04ff7812 */ /* 0x000fe2000780c0ff */
[----:B------:R-:W-:Y:S01]  /*c540*/  ULDC UR5, c[0x0][0x658] ;  /* 0x0001960000057ab9 */ /* 0x000fe20000000800 */
[----:B------:R-:W-:Y:S01]  /*c550*/  UMOV UR6, 0xffffffff ;  /* 0xffffffff00067882 */ /* 0x000fe20000000000 */
[----:B------:R-:W-:Y:S01]  /*c560*/  BSSY B0, `(.L_x_215) ;  /* 0x00000d4000007945 */ /* 0x000fe20003800000 */
[----:B------:R-:W-:Y:S01]  /*c570*/  USHF.L.U32 UR6, UR6, UR5, URZ ;  /* 0x0000000506067299 */ /* 0x000fe2000800063f */
[C---:B------:R-:W-:Y:S01]  /*c580*/  ISETP.NE.AND P2, PT, R3.reuse, RZ, PT ;  /* 0x000000ff0300720c */ /* 0x040fe20003f45270 */
[----:B------:R-:W-:Y:S01]  /*c590*/  IMAD.MOV.U32 R8, RZ, RZ, 0x1 ;  /* 0x00000001ff087424 */ /* 0x000fe200078e00ff */
[----:B------:R-:W-:Y:S01]  /*c5a0*/  ISETP.NE.OR P0, PT, R3, RZ, !P0 ;  /* 0x000000ff0300720c */ /* 0x000fe20004705670 */
[----:B------:R-:W-:Y:S01]  /*c5b0*/  IMAD.MOV.U32 R0, RZ, RZ, 0x1 ;  /* 0x00000001ff007424 */ /* 0x000fe200078e00ff */
[----:B------:R-:W-:Y:S01]  /*c5c0*/  LOP3.LUT R6, R16, 0x2, RZ, 0xfc, !PT ;  /* 0x0000000210067812 */ /* 0x000fe200078efcff */
[----:B------:R-:W-:Y:S01]  /*c5d0*/  IMAD.MOV.U32 R7, RZ, RZ, RZ ;  /* 0x000000ffff077224 */ /* 0x000fe200078e00ff */
[----:B------:R-:W-:Y:S01]  /*c5e0*/  ULDC UR4, c[0x0][0x600] ;  /* 0x0001800000047ab9 */ /* 0x000fe20000000800 */
[----:B------:R-:W-:Y:S01]  /*c5f0*/  UMOV UR7, 0x1 ;  /* 0x0000000100077882 */ /* 0x000fe20000000000 */
[----:B------:R-:W-:-:S02]  /*c600*/  UIADD3 UR21, UR38, 0x1, URZ ;  /* 0x0000000126157890 */ /* 0x000fc4000fffe03f */
[----:B------:R-:W-:Y:S02]  /*c610*/  UIADD3 UR4, UR4, -0x1, URZ ;  /* 0xffffffff04047890 */ /* 0x000fe4000fffe03f */
[----:B------:R-:W-:Y:S02]  /*c620*/  USHF.L.U32 UR5, UR7, UR5, URZ ;  /* 0x0000000507057299 */ /* 0x000fe4000800063f */
[----:B------:R-:W-:Y:S01]  /*c630*/  ULOP3.LUT UR13, URZ, UR6, URZ, 0x33, !UPT ;  /* 0x000000063f0d7292 */ /* 0x000fe2000f8e333f */
[----:B------:R-:W-:Y:S01]  /*c640*/  ULDC.64 UR22, c[0x0][0x198] ;  /* 0x0000660000167ab9 */ /* 0x000fe20000000a00 */
[----:B0-----:R-:W-:-:S10]  /*c650*/  LOP3.LUT R9, R9, 0x1, RZ, 0xc0, !PT ;  /* 0x0000000109097812 */ /* 0x001fd400078ec0ff */
.L_x_227:
[----:B------:R-:W-:-:S03]  /*c660*/  UMOV UR6, 0xffffffff ;  /* 0xffffffff00067882 */ /* 0x000fc60000000000 */
[----:B------:R-:W-:Y:S05]  /*c670*/  BRA.DIV UR6, `(.L_x_216) ;  /* 0x0000000e06fc7947 */ /* 0x000fea000b800000 */
[----:B------:R-:W-:-:S13]  /*c680*/  ELECT P6, URZ, PT ;  /* 0x00000000003f782f */ /* 0x000fda00038c0000 */
.L_x_239:
[----:B------:R-:W0:Y:S01]  /*c690*/  LDC R3, c[0x0][0x28c] ;  /* 0x0000a300ff037b82 */ /* 0x000e220000000800 */
[----:B------:R-:W-:Y:S01]  /*c6a0*/  BSSY B1, `(.L_x_217) ;  /* 0x0000047000017945 */ /* 0x000fe20003800000 */
[----:B0-----:R-:W-:-:S13]  /*c6b0*/  ISETP.LT.OR P6, PT, R3, 0x1, !P6 ;  /* 0x000000010300780c */ /* 0x001fda00077c1670 */
[----:B------:R-:W-:Y:S05]  /*c6c0*/  @P6 BRA `(.L_x_218) ;  /* 0x0000000400106947 */ /* 0x000fea0003800000 */
[----:B------:R-:W-:Y:S02]  /*c6d0*/  IMAD R22, R22, 0x2, R9 ;  /* 0x0000000216167824 */ /* 0x000fe400078e0209 */
[----:B------:R-:W-:Y:S02]  /*c6e0*/  IMAD.SHL.U32 R19, R19, 0x40, RZ ;  /* 0x0000004013137824 */ /* 0x000fe400078e00ff */
[----:B------:R-:W-:Y:S02]  /*c6f0*/  IMAD.MOV.U32 R13, RZ, RZ, RZ ;  /* 0x000000ffff0d7224 */ /* 0x000fe400078e00ff */
[----:B------:R-:W-:Y:S02]  /*c700*/  IMAD.U32 R14, RZ, RZ, UR21 ;  /* 0x00000015ff0e7e24 */ /* 0x000fe4000f8e00ff */
[----:B------:R-:W-:Y:S02]  /*c710*/  IMAD.MOV.U32 R3, RZ, RZ, R0 ;  /* 0x000000ffff037224 */ /* 0x000fe400078e0000 */
[----:B------:R-:W-:-:S02]  /*c720*/  IMAD.MOV.U32 R4, RZ, RZ, R7 ;  /* 0x000000ffff047224 */ /* 0x000fc400078e0007 */
[----:B------:R-:W-:-:S07]  /*c730*/  IMAD R22, R22, 0x58, RZ ;  /* 0x0000005816167824 */ /* 0x000fce00078e02ff */
.L_x_222:
[----:B------:R-:W0:Y:S01]  /*c740*/  S2R R10, SR_CgaCtaId ;  /* 0x00000000000a7919 */ /* 0x000e220000008800 */
[----:B------:R-:W-:-:S04]  /*c750*/  MOV R5, 0x400 ;  /* 0x0000040000057802 */ /* 0x000fc80000000f00 */
[----:B0-----:R-:W-:Y:S02]  /*c760*/  LEA R11, R10, R5, 0x18 ;  /* 0x000000050a0b7211 */ /* 0x001fe400078ec0ff */
[----:B------:R-:W-:Y:S01]  /*c770*/  SHF.L.U32 R5, R3, 0x1f, RZ ;  /* 0x0000001f03057819 */ /* 0x000fe200000006ff */
[----:B------:R-:W0:Y:S02]  /*c780*/  @!P2 LDC R10, c[0x0][0x500] ;  /* 0x00014000ff0aab82 */ /* 0x000e240000000800 */
[----:B------:R-:W-:-:S04]  /*c790*/  IMAD R12, R4, 0x8, R11 ;  /* 0x00000008040c7824 */ /* 0x000fc800078e020b */
[----:B------:R-:W1:Y:S02]  /*c7a0*/  SYNCS.PHASECHK.TRANS64.TRYWAIT P1, [R12+URZ+0x18], R5 ;  /* 0x000018050c0075a7 */ /* 0x000e64000802017f */
[----:B-1----:R-:W-:Y:S05]  /*c7b0*/  @!P1 BRA `(.L_x_219) ;  /* 0x0000000c00cc9947 */ /* 0x002fea0003800000 */
.L_x_240:
[----:B-1----:R-:W-:Y:S01]  /*c7c0*/  PRMT R5, R6, 0x9910, RZ ;  /* 0x0000991006057816 */ /* 0x002fe200000000ff */
[----:B0-----:R0:W-:Y:S03]  /*c7d0*/  @!P2 SYNCS.ARRIVE.TRANS64 RZ, [R12+URZ], R10 ;  /* 0x0000000a0cffa9a7 */ /* 0x0011e6000800003f */
[----:B------:R-:W-:-:S13]  /*c7e0*/  ISETP.NE.AND P1, PT, R5, 0x2, PT ;  /* 0x000000020500780c */ /* 0x000fda0003f25270 */
[----:B0-----:R-:W-:Y:S05]  /*c7f0*/  @P1 BRA `(.L_x_220) ;  /* 0x0000000000041947 */ /* 0x001fea0003800000 */
[----:B------:R-:W-:Y:S01]  /*c800*/  BPT.TRAP 0x1 ;  /* 0x000000040000795c */ /* 0x000fe20000300000 */
.L_x_220:
[----:B------:R-:W-:Y:S05]  /*c810*/  @P0 BRA `(.L_x_221) ;  /* 0x0000000000040947 */ /* 0x000fea0003800000 */
[----:B------:R-:W-:Y:S01]  /*c820*/  BPT.TRAP 0x1 ;  /* 0x000000040000795c */ /* 0x000fe20000300000 */
.L_x_221:
[C---:B------:R-:W-:Y:S01]  /*c830*/  IMAD R5, R4.reuse, 0x4, R9 ;  /* 0x0000000404057824 */ /* 0x040fe200078e0209 */
[----:B------:R-:W-:Y:S01]  /*c840*/  R2UR UR34, R13 ;  /* 0x000000000d2272ca */ /* 0x000fe200000e0000 */
[--C-:B------:R-:W-:Y:S01]  /*c850*/  IMAD R10, R4, 0x4000, R11.reuse ;  /* 0x00004000040a7824 */ /* 0x100fe200078e020b */
[----:B------:R-:W-:Y:S01]  /*c860*/  R2UR UR33, R12 ;  /* 0x000000000c2172ca */ /* 0x000fe200000e0000 */
[----:B------:R-:W-:Y:S01]  /*c870*/  IMAD R5, R5, 0x1600, RZ ;  /* 0x0000160005057824 */ /* 0x000fe200078e02ff */
[----:B------:R-:W-:Y:S01]  /*c880*/  R2UR UR36, R2 ;  /* 0x00000000022472ca */ /* 0x000fe200000e0000 */
[----:B------:R-:W-:Y:S01]  /*c890*/  VIADD R14, R14, 0xffffffff ;  /* 0xffffffff0e0e7836 */ /* 0x000fe20000000000 */
[----:B------:R-:W-:Y:S01]  /*c8a0*/  R2UR UR24, R10 ;  /* 0x000000000a1872ca */ /* 0x000fe200000e0000 */
[----:B------:R-:W-:Y:S01]  /*c8b0*/  IMAD R5, R5, 0x2, R11 ;  /* 0x0000000205057824 */ /* 0x000fe200078e020b */
[----:B------:R-:W-:Y:S01]  /*c8c0*/  R2UR UR35, R19 ;  /* 0x00000000132372ca */ /* 0x000fe200000e0000 */
[----:B------:R-:W-:Y:S01]  /*c8d0*/  UIADD3 UR6, UP0, UR22, 0xf0, URZ ;  /* 0x000000f016067890 */ /* 0x000fe2000ff1e03f */
[----:B------:R-:W-:Y:S01]  /*c8e0*/  R2UR UR19, R22 ;  /* 0x00000000161372ca */ /* 0x000fe200000e0000 */
[----:B------:R-:W-:Y:S01]  /*c8f0*/  UIADD3 UR30, UP1, UR22, 0x1f0, URZ ;  /* 0x000001f0161e7890 */ /* 0x000fe2000ff3e03f */
[----:B------:R-:W-:Y:S01]  /*c900*/  R2UR UR8, R5 ;  /* 0x00000000050872ca */ /* 0x000fe200000e0000 */
[----:B------:R-:W-:Y:S01]  /*c910*/  UIADD3.X UR7, URZ, UR23, URZ, UP0, !UPT ;  /* 0x000000173f077290 */ /* 0x000fe200087fe43f */
[----:B------:R-:W-:Y:S01]  /*c920*/  ISETP.GT.AND P3, PT, R14, 0x1, PT ;  /* 0x000000010e00780c */ /* 0x000fe20003f64270 */
[----:B------:R-:W-:Y:S01]  /*c930*/  UIADD3 UR26, UR34, 0x40, URZ ;  /* 0x00000040221a7890 */ /* 0x000fe2000fffe03f */
[----:B------:R-:W-:Y:S01]  /*c940*/  VIADD R4, R4, 0x1 ;  /* 0x0000000104047836 */ /* 0x000fe20000000000 */
[----:B------:R-:W-:Y:S01]  /*c950*/  UIADD3.X UR31, URZ, UR23, URZ, UP1, !UPT ;  /* 0x000000173f1f7290 */ /* 0x000fe20008ffe43f */
[----:B------:R-:W-:Y:S01]  /*c960*/  VIADD R13, R13, 0x80 ;  /* 0x000000800d0d7836 */ /* 0x000fe20000000000 */
[----:B------:R-:W-:-:S02]  /*c970*/  UIADD3 UR32, UR24, 0x100, URZ ;  /* 0x0000010018207890 */ /* 0x000fc4000fffe03f */
[----:B------:R-:W-:Y:S01]  /*c980*/  UIADD3 UR24, UR24, 0x2100, URZ ;  /* 0x0000210018187890 */ /* 0x000fe2000fffe03f */
[----:B------:R-:W-:Y:S01]  /*c990*/  ISETP.NE.AND P1, PT, R4, 0x3, PT ;  /* 0x000000030400780c */ /* 0x000fe20003f25270 */
[----:B------:R-:W-:Y:S01]  /*c9a0*/  UMOV UR14, 0x0 ;  /* 0x00000000000e7882 */ /* 0x000fe20000000000 */
[----:B------:R-:W-:Y:S01]  /*c9b0*/  UMOV UR15, 0x10000000 ;  /* 0x10000000000f7882 */ /* 0x000fe20000000000 */
[----:B------:R-:W-:Y:S01]  /*c9c0*/  UIADD3 UR16, UR8, 0xc100, URZ ;  /* 0x0000c10008107890 */ /* 0x000fe2000fffe03f */
[----:B------:R-:W-:Y:S01]  /*c9d0*/  SEL R10, RZ, 0x1, P1 ;  /* 0x00000001ff0a7807 */ /* 0x000fe20000800000 */
[----:B------:R-:W-:Y:S01]  /*c9e0*/  UIADD3 UR8, UR8, 0x11900, URZ ;  /* 0x0001190008087890 */ /* 0x000fe2000fffe03f */
[----:B------:R0:W-:Y:S01]  /*c9f0*/  UTMALDG.3D [UR32], [UR6], desc[UR14] ;  /* 0x00000e20060075b4 */ /* 0x0001e20008011000 */
[----:B------:R-:W-:Y:S01]  /*ca00*/  UMOV UR25, UR33 ;  /* 0x0000002100197c82 */ /* 0x000fe20008000000 */
[----:B------:R-:W-:Y:S01]  /*ca10*/  UMOV UR28, UR36 ;  /* 0x00000024001c7c82 */ /* 0x000fe20008000000 */
[----:B------:R-:W-:Y:S01]  /*ca20*/  UMOV UR27, UR35 ;  /* 0x00000023001b7c82 */ /* 0x000fe20008000000 */
[----:B------:R-:W-:Y:S01]  /*ca30*/  UMOV UR29, 0x30000 ;  /* 0x00030000001d7882 */ /* 0x000fe20000000000 */
[----:B------:R-:W-:Y:S01]  /*ca40*/  UMOV UR17, UR33 ;  /* 0x0000002100117c82 */ /* 0x000fe20008000000 */
[----:B------:R-:W-:Y:S01]  /*ca50*/  UMOV UR18, UR34 ;  /* 0x0000002200127c82 */ /* 0x000fe20008000000 */
[----:B------:R-:W-:Y:S01]  /*ca60*/  UMOV UR20, UR36 ;  /* 0x0000002400147c82 */ /* 0x000fe20008000000 */
[----:B------:R-:W-:Y:S01]  /*ca70*/  UMOV UR9, UR33 ;  /* 0x0000002100097c82 */ /* 0x000fe20008000000 */
[----:B------:R-:W-:Y:S01]  /*ca80*/  UMOV UR11, UR19 ;  /* 0x00000013000b7c82 */ /* 0x000fe20008000000 */
[----:B------:R-:W-:Y:S01]  /*ca90*/  UMOV UR12, UR36 ;  /* 0x00000024000c7c82 */ /* 0x000fe20008000000 */
[----:B------:R0:W-:Y:S01]  /*caa0*/  UTMALDG.3D [UR24], [UR6], desc[UR14] ;  /* 0x00000e18060075b4 */ /* 0x0001e20008011000 */
[----:B------:R-:W-:Y:S01]  /*cab0*/  UMOV UR10, UR26 ;  /* 0x0000001a000a7c82 */ /* 0x000fe20008000000 */
[----:B------:R-:W-:-:S02]  /*cac0*/  LOP3.LUT R3, R3, R10, RZ, 0x3c, !PT ;  /* 0x0000000a03037212 */ /* 0x000fc400078e3cff */
[----:B------:R-:W-:Y:S01]  /*cad0*/  SEL R4, R4, RZ, P1 ;  /* 0x000000ff04047207 */ /* 0x000fe20000800000 */
[----:B------:R0:W-:Y:S01]  /*cae0*/  UTMALDG.3D.MULTICAST [UR16], [UR30], UR29, desc[UR14] ;  /* 0x00000e101e0073b4 */ /* 0x0001e2000801181d */
[----:B------:R0:W-:Y:S02]  /*caf0*/  UTMALDG.3D.MULTICAST [UR8], [UR30], UR29, desc[UR14] ;  /* 0x00000e081e0073b4 */ /* 0x0001e4000801181d */
[----:B0-----:R-:W-:Y:S05]  /*cb00*/  @P3 BRA `(.L_x_222) ;  /* 0xfffffffc000c3947 */ /* 0x001fea000383ffff */
.L_x_218:
[----:B------:R-:W-:Y:S05]  /*cb10*/  BSYNC B1 ;  /* 0x0000000000017941 */ /* 0x000fea0003800000 */
.L_x_217:
[----:B------:R-:W2:Y:S01]  /*cb20*/  LDL.64 R10, [R1] ;  /* 0x00000000010a7983 */ /* 0x000ea20000100a00 */
[----:B------:R-:W-:Y:S01]  /*cb30*/  LOP3.LUT P4, RZ, R8, 0xff, RZ, 0xc0, !PT ;  /* 0x000000ff08ff7812 */ /* 0x000fe2000788c0ff */
[----:B------:R-:W-:Y:S01]  /*cb40*/  VIADD R4, R7, UR38 ;  /* 0x0000002607047c36 */ /* 0x000fe20008000000 */
[----:B------:R-:W-:Y:S01]  /*cb50*/  ULDC.64 UR6, c[0x0][0x650] ;  /* 0x0001940000067ab9 */ /* 0x000fe20000000a00 */
[----:B------:R-:W-:Y:S01]  /*cb60*/  IMAD.U32 R7, RZ, RZ, UR38 ;  /* 0x00000026ff077e24 */ /* 0x000fe2000f8e00ff */
[----:B------:R-:W-:Y:S01]  /*cb70*/  UISETP.GE.U32.AND UP0, UPT, UR38, 0x3, UPT ;  /* 0x000000032600788c */ /* 0x000fe2000bf06070 */
[----:B------:R-:W-:Y:S01]  /*cb80*/  BSSY B1, `(.L_x_223) ;  /* 0x000006f000017945 */ /* 0x000fe20003800000 */
[----:B------:R-:W-:Y:S01]  /*cb90*/  ISETP.GT.U32.AND P1, PT, R4, 0x2, PT ;  /* 0x000000020400780c */ /* 0x000fe20003f24070 */
[----:B------:R-:W-:Y:S01]  /*cba0*/  IMAD.MOV.U32 R19, RZ, RZ, -0x1 ;  /* 0xffffffffff137424 */ /* 0x000fe200078e00ff */
[----:B------:R-:W-:Y:S01]  /*cbb0*/  PRMT R8, RZ, 0x7610, R8 ;  /* 0x00007610ff087816 */ /* 0x000fe20000000008 */
[----:B------:R-:W-:Y:S01]  /*cbc0*/  IMAD.MOV.U32 R22, RZ, RZ, -0x1 ;  /* 0xffffffffff167424 */ /* 0x000fe200078e00ff */
[----:B------:R-:W-:-:S02]  /*cbd0*/  ISETP.LT.U32.AND P1, PT, R7, 0x3, P1 ;  /* 0x000000030700780c */ /* 0x000fc40000f21070 */
[----:B------:R-:W-:Y:S01]  /*cbe0*/  PLOP3.LUT P3, PT, PT, PT, UP0, 0x80, 0x0 ;  /* 0x000000000000781c */ /* 0x000fe20003f6f008 */
[----:B------:R-:W0:Y:S01]  /*cbf0*/  @P4 S2R R3, SR_CgaCtaId ;  /* 0x0000000000034919 */ /* 0x000e220000008800 */
[----:B------:R-:W-:-:S04]  /*cc00*/  @P4 MOV R2, 0x400 ;  /* 0x0000040000024802 */ /* 0x000fc80000000f00 */
[----:B0-----:R-:W-:Y:S01]  /*cc10*/  @P4 LEA R5, R3, R2, 0x18 ;  /* 0x0000000203054211 */ /* 0x001fe200078ec0ff */
[----:B------:R-:W-:-:S03]  /*cc20*/  IMAD.WIDE.U32 R2, R4, -0x55555555, RZ ;  /* 0xaaaaaaab04027825 */ /* 0x000fc600078e00ff */
[----:B------:R0:W-:Y:S01]  /*cc30*/  @P4 SYNCS.ARRIVE.TRANS64.A1T0 RZ, [R5+URZ+0x68], RZ ;  /* 0x000068ff05ff49a7 */ /* 0x0001e2000810003f */
[----:B------:R-:W-:Y:S01]  /*cc40*/  IMAD.MOV.U32 R2, RZ, RZ, -0x1 ;  /* 0xffffffffff027424 */ /* 0x000fe200078e00ff */
[----:B0-----:R-:W-:Y:S02]  /*cc50*/  SHF.R.U32.HI R5, RZ, 0x1, R3 ;  /* 0x00000001ff057819 */ /* 0x001fe40000011603 */
[----:B------:R-:W-:-:S03]  /*cc60*/  SEL R3, RZ, 0x1, !P1 ;  /* 0x00000001ff037807 */ /* 0x000fc60004800000 */
[----:B------:R-:W-:Y:S01]  /*cc70*/  IMAD R7, R5, -0x3, R4 ;  /* 0xfffffffd05077824 */ /* 0x000fe200078e0204 */
[----:B------:R-:W-:Y:S02]  /*cc80*/  LOP3.LUT R0, R0, R3, RZ, 0x3c, !PT ;  /* 0x0000000300007212 */ /* 0x000fe400078e3cff */
[----:B------:R-:W-:Y:S02]  /*cc90*/  PRMT R3, RZ, 0x7610, R3 ;  /* 0x00007610ff037816 */ /* 0x000fe40000000003 */
[----:B------:R-:W-:Y:S02]  /*cca0*/  @P3 LOP3.LUT R0, R0, 0x1, R5, 0x78, !PT ;  /* 0x0000000100003812 */ /* 0x000fe400078e7805 */
[----:B--2---:R-:W-:-:S04]  /*ccb0*/  IADD3 R18, P4, R18, R10, RZ ;  /* 0x0000000a12127210 */ /* 0x004fc80007f9e0ff */
[----:B------:R-:W-:Y:S01]  /*ccc0*/  ISETP.GE.U32.AND P1, PT, R18, UR6, PT ;  /* 0x0000000612007c0c */ /* 0x000fe2000bf26070 */
[----:B------:R-:W-:-:S05]  /*ccd0*/  IMAD.X R17, R17, 0x1, R23, P4 ;  /* 0x0000000111117824 */ /* 0x000fca00020e0617 */
[----:B------:R-:W-:-:S13]  /*cce0*/  ISETP.GE.U32.AND.EX P1, PT, R17, UR7, PT, P1 ;  /* 0x0000000711007c0c */ /* 0x000fda000bf26110 */
[----:B------:R-:W-:Y:S05]  /*ccf0*/  @P1 BRA `(.L_x_224) ;  /* 0x00000004005c1947 */ /* 0x000fea0003800000 */
[----:B------:R-:W0:Y:S01]  /*cd00*/  S2R R12, SR_CTAID.X ;  /* 0x00000000000c7919 */ /* 0x000e220000002500 */
[----:B------:R-:W-:Y:S01]  /*cd10*/  ULDC.64 UR6, c[0x0][0x628] ;  /* 0x00018a0000067ab9 */ /* 0x000fe20000000a00 */
[----:B------:R-:W1:Y:S01]  /*cd20*/  LDC R13, c[0x0][0x144] ;  /* 0x00005100ff0d7b82 */ /* 0x000e620000000800 */
[----:B------:R-:W-:Y:S01]  /*cd30*/  ISETP.NE.U32.AND P1, PT, RZ, UR6, PT ;  /* 0x00000006ff007c0c */ /* 0x000fe2000bf25070 */
[----:B------:R-:W2:Y:S01]  /*cd40*/  S2R R10, SR_CTAID.Y ;  /* 0x00000000000a7919 */ /* 0x000ea20000002600 */
[----:B------:R-:W-:Y:S01]  /*cd50*/  ULDC UR9, c[0x0][0x630] ;  /* 0x00018c0000097ab9 */ /* 0x000fe20000000800 */
[----:B------:R-:W-:Y:S01]  /*cd60*/  ULDC UR10, c[0x0][0x150] ;  /* 0x00005400000a7ab9 */ /* 0x000fe20000000800 */
[----:B------:R-:W-:Y:S01]  /*cd70*/  ISETP.NE.AND.EX P1, PT, RZ, UR7, PT, P1 ;  /* 0x00000007ff007c0c */ /* 0x000fe2000bf25310 */
[----:B------:R-:W-:Y:S02]  /*cd80*/  IMAD.MOV.U32 R2, RZ, RZ, R18 ;  /* 0x000000ffff027224 */ /* 0x000fe400078e0012 */
[----:B------:R-:W-:Y:S01]  /*cd90*/  IMAD.MOV.U32 R3, RZ, RZ, R17 ;  /* 0x000000ffff037224 */ /* 0x000fe200078e0011 */
[----:B0-----:R-:W-:-:S09]  /*cda0*/  I2FP.F32.U32 R14, R12 ;  /* 0x0000000c000e7245 */ /* 0x001fd20000201000 */
[----:B------:R-:W-:Y:S05]  /*cdb0*/  @!P1 BRA `(.L_x_225) ;  /* 0x0000000000289947 */ /* 0x000fea0003800000 */
[----:B------:R-:W-:Y:S02]  /*cdc0*/  ULDC UR8, c[0x0][0x634] ;  /* 0x00018d0000087ab9 */ /* 0x000fe40000000800 */
[----:B------:R-:W-:-:S05]  /*cdd0*/  IADD3 R3, P1, R18, UR8, RZ ;  /* 0x0000000812037c10 */ /* 0x000fca000ff3e0ff */
[----:B------:R-:W-:-:S04]  /*cde0*/  IMAD.X R11, RZ, RZ, R17, P1 ;  /* 0x000000ffff0b7224 */ /* 0x000fc800008e0611 */
[----:B------:R-:W-:-:S04]  /*cdf0*/  IMAD.WIDE.U32 R4, R11, UR6, RZ ;  /* 0x000000060b047c25 */ /* 0x000fc8000f8e00ff */
[----:B------:R-:W-:-:S04]  /*ce00*/  IMAD.WIDE.U32 R4, P1, R3, UR7, R4 ;  /* 0x0000000703047c25 */ /* 0x000fc8000f820004 */
[----:B------:R-:W-:-:S04]  /*ce10*/  IMAD.WIDE.U32 R2, R3, UR6, RZ ;  /* 0x0000000603027c25 */ /* 0x000fc8000f8e00ff */
[----:B------:R-:W-:Y:S01]  /*ce20*/  IMAD.MOV.U32 R2, RZ, RZ, R5 ;  /* 0x000000ffff027224 */ /* 0x000fe200078e0005 */
[----:B------:R-:W-:Y:S01]  /*ce30*/  IADD3 RZ, P3, R3, R4, RZ ;  /* 0x0000000403ff7210 */ /* 0x000fe20007f7e0ff */
[----:B------:R-:W-:-:S04]  /*ce40*/  IMAD.X R3, RZ, RZ, RZ, P1 ;  /* 0x000000ffff037224 */ /* 0x000fc800008e06ff */
[----:B------:R-:W-:-:S08]  /*ce50*/  IMAD.WIDE.U32.X R2, R11, UR7, R2, P3 ;  /* 0x000000070b027c25 */ /* 0x000fd000098e0402 */
.L_x_225:
[----:B------:R-:W-:Y:S01]  /*ce60*/  FMUL R14, R14, UR10 ;  /* 0x0000000a0e0e7c20 */ /* 0x000fe20008400000 */
[--C-:B------:R-:W-:Y:S01]  /*ce70*/  SHF.R.U64 R11, R2, UR9, R3.reuse ;  /* 0x00000009020b7c19 */ /* 0x100fe20008001203 */
[----:B------:R-:W-:Y:S01]  /*ce80*/  ULDC.64 UR6, c[0x0][0x620] ;  /* 0x0001880000067ab9 */ /* 0x000fe20000000a00 */
[----:B------:R-:W-:Y:S01]  /*ce90*/  SHF.R.U32.HI R2, RZ, UR9, R3 ;  /* 0x00000009ff027c19 */ /* 0x000fe20008011603 */
[----:B------:R-:W-:Y:S01]  /*cea0*/  IMAD.MOV.U32 R3, RZ, RZ, R17 ;  /* 0x000000ffff037224 */ /* 0x000fe200078e0011 */
[----:B------:R-:W-:Y:S01]  /*ceb0*/  IADD3 R15, P1, RZ, -R11, RZ ;  /* 0x8000000bff0f7210 */ /* 0x000fe20007f3e0ff */
[----:B------:R-:W0:Y:S01]  /*cec0*/  F2I.U32.TRUNC.NTZ R14, R14 ;  /* 0x0000000e000e7305 */ /* 0x000e22000020f000 */
[----:B------:R-:W-:-:S03]  /*ced0*/  ULDC.64 UR8, c[0x0][0x640] ;  /* 0x0001900000087ab9 */ /* 0x000fc60000000a00 */
[----:B------:R-:W-:Y:S01]  /*cee0*/  IMAD.X R2, RZ, RZ, ~R2, P1 ;  /* 0x000000ffff027224 */ /* 0x000fe200008e0e02 */
[----:B------:R-:W-:-:S03]  /*cef0*/  ISETP.NE.U32.AND P1, PT, RZ, UR8, PT ;  /* 0x00000008ff007c0c */ /* 0x000fc6000bf25070 */
[----:B------:R-:W-:Y:S01]  /*cf00*/  IMAD R2, R2, UR6, RZ ;  /* 0x0000000602027c24 */ /* 0x000fe2000f8e02ff */
[----:B------:R-:W-:-:S03]  /*cf10*/  ISETP.NE.AND.EX P1, PT, RZ, UR9, PT, P1 ;  /* 0x00000009ff007c0c */ /* 0x000fc6000bf25310 */
[C---:B------:R-:W-:Y:S01]  /*cf20*/  IMAD R5, R15.reuse, UR7, R2 ;  /* 0x000000070f057c24 */ /* 0x040fe2000f8e0202 */
[----:B------:R-:W-:Y:S01]  /*cf30*/  ULDC UR7, c[0x0][0x154] ;  /* 0x0000550000077ab9 */ /* 0x000fe20000000800 */
[----:B------:R-:W-:Y:S02]  /*cf40*/  IMAD.MOV.U32 R2, RZ, RZ, R18 ;  /* 0x000000ffff027224 */ /* 0x000fe400078e0012 */
[----:B0-----:R-:W-:Y:S02]  /*cf50*/  IMAD.MOV R4, RZ, RZ, -R14 ;  /* 0x000000ffff047224 */ /* 0x001fe400078e0a0e */
[----:B------:R-:W-:Y:S01]  /*cf60*/  IMAD.WIDE.U32 R2, R15, UR6, R2 ;  /* 0x000000060f027c25 */ /* 0x000fe2000f8e0002 */
[----:B------:R-:W-:-:S03]  /*cf70*/  ULDC UR6, c[0x0][0x618] ;  /* 0x0001860000067ab9 */ /* 0x000fc60000000800 */
[----:B-1----:R-:W-:Y:S01]  /*cf80*/  IMAD R12, R13, R4, R12 ;  /* 0x000000040d0c7224 */ /* 0x002fe200078e020c */
[----:B--2---:R-:W-:Y:S01]  /*cf90*/  I2FP.F32.U32 R4, R10 ;  /* 0x0000000a00047245 */ /* 0x004fe20000201000 */
[----:B------:R-:W0:Y:S01]  /*cfa0*/  LDC R13, c[0x0][0x148] ;  /* 0x00005200ff0d7b82 */ /* 0x000e220000000800 */
[----:B------:R-:W-:-:S03]  /*cfb0*/  IMAD.IADD R3, R3, 0x1, R5 ;  /* 0x0000000103037824 */ /* 0x000fc600078e0205 */
[----:B------:R-:W-:Y:S02]  /*cfc0*/  FMUL R4, R4, UR7 ;  /* 0x0000000704047c20 */ /* 0x000fe40008400000 */
[--C-:B------:R-:W-:Y:S02]  /*cfd0*/  SHF.R.U64 R14, R2, UR6, R3.reuse ;  /* 0x00000006020e7c19 */ /* 0x100fe40008001203 */
[----:B------:R-:W-:Y:S01]  /*cfe0*/  SHF.R.U32.HI R3, RZ, UR6, R3 ;  /* 0x00000006ff037c19 */ /* 0x000fe20008011603 */
[----:B------:R1:W2:Y:S01]  /*cff0*/  F2I.U32.TRUNC.NTZ R20, R4 ;  /* 0x0000000400147305 */ /* 0x0002a2000020f000 */
[----:B------:R-:W-:Y:S02]  /*d000*/  ULDC UR6, c[0x0][0x608] ;  /* 0x0001820000067ab9 */ /* 0x000fe40000000800 */
[--C-:B------:R-:W-:Y:S02]  /*d010*/  SHF.R.U64 R19, R14, UR6, R3.reuse ;  /* 0x000000060e137c19 */ /* 0x100fe40008001203 */
[----:B------:R-:W-:Y:S01]  /*d020*/  SHF.R.U32.HI R2, RZ, UR6, R3 ;  /* 0x00000006ff027c19 */ /* 0x000fe20008011603 */
[----:B------:R-:W-:-:S03]  /*d030*/  ULDC UR6, c[0x0][0x658] ;  /* 0x0001960000067ab9 */ /* 0x000fc60000000800 */
[--C-:B------:R-:W-:Y:S02]  /*d040*/  SHF.R.U64 R15, R19, UR6, R2.reuse ;  /* 0x00000006130f7c19 */ /* 0x100fe40008001202 */
[----:B------:R-:W-:-:S03]  /*d050*/  SHF.R.U32.HI R21, RZ, UR6, R2 ;  /* 0x00000006ff157c19 */ /* 0x000fc60008011602 */
[----:B------:R-:W-:Y:S02]  /*d060*/  IMAD.MOV.U32 R2, RZ, RZ, R15 ;  /* 0x000000ffff027224 */ /* 0x000fe400078e000f */
[----:B------:R-:W-:Y:S01]  /*d070*/  IMAD.MOV.U32 R3, RZ, RZ, R21 ;  /* 0x000000ffff037224 */ /* 0x000fe200078e0015 */
[----:B-12---:R-:W-:Y:S06]  /*d080*/  @!P1 BRA `(.L_x_226) ;  /* 0x0000000000289947 */ /* 0x006fec0003800000 */
        /* <DEDUP_REMOVED lines=10> */
.L_x_226:
[----:B------:R-:W1:Y:S01]  /*d130*/  LDC R4, c[0x0][0x65c] ;  /* 0x00019700ff047b82 */ /* 0x000e620000000800 */
[----:B------:R-:W-:Y:S01]  /*d140*/  ULDC UR6, c[0x0][0x648] ;  /* 0x0001920000067ab9 */ /* 0x000fe20000000800 */
[----:B------:R-:W-:Y:S01]  /*d150*/  LOP3.LUT R19, R19, UR13, RZ, 0xc0, !PT ;  /* 0x0000000d13137c12 */ /* 0x000fe2000f8ec0ff */
[----:B------:R-:W-:Y:S01]  /*d160*/  IMAD.MOV R20, RZ, RZ, -R20 ;  /* 0x000000ffff147224 */ /* 0x000fe200078e0a14 */
[----:B------:R-:W-:Y:S01]  /*d170*/  SHF.R.U64 R2, R2, UR6, R3 ;  /* 0x0000000602027c19 */ /* 0x000fe20008001203 */
[----:B------:R-:W-:Y:S01]  /*d180*/  ULDC UR6, c[0x0][0x638] ;  /* 0x00018e0000067ab9 */ /* 0x000fe20000000800 */
[----:B------:R-:W-:Y:S01]  /*d190*/  LOP3.LUT R14, R14, UR4, RZ, 0xc0, !PT ;  /* 0x000000040e0e7c12 */ /* 0x000fe2000f8ec0ff */
[----:B------:R-:W-:Y:S01]  /*d1a0*/  ULDC UR7, c[0x0][0x610] ;  /* 0x0001840000077ab9 */ /* 0x000fe20000000800 */
[----:B------:R-:W-:Y:S02]  /*d1b0*/  IMAD.MOV.U32 R3, RZ, RZ, 0x1 ;  /* 0x00000001ff037424 */ /* 0x000fe400078e00ff */
[----:B------:R-:W-:Y:S01]  /*d1c0*/  IMAD R19, R2, UR5, R19 ;  /* 0x0000000502137c24 */ /* 0x000fe2000f8e0213 */
[----:B-1----:R-:W-:Y:S01]  /*d1d0*/  ISETP.NE.AND P1, PT, R4, 0x1, PT ;  /* 0x000000010400780c */ /* 0x002fe20003f25270 */
[----:B------:R-:W-:-:S02]  /*d1e0*/  IMAD.MOV R4, RZ, RZ, -R2 ;  /* 0x000000ffff047224 */ /* 0x000fc400078e0a02 */
[----:B------:R-:W-:Y:S02]  /*d1f0*/  IMAD.MOV.U32 R2, RZ, RZ, R11 ;  /* 0x000000ffff027224 */ /* 0x000fe400078e000b */
[----:B------:R-:W-:Y:S01]  /*d200*/  IMAD R15, R4, UR6, R15 ;  /* 0x00000006040f7c24 */ /* 0x000fe2000f8e020f */
[----:B------:R-:W-:-:S03]  /*d210*/  ULDC UR6, c[0x0][0x600] ;  /* 0x0001800000067ab9 */ /* 0x000fc60000000800 */
[----:B------:R-:W-:-:S04]  /*d220*/  IMAD R15, R15, UR6, R14 ;  /* 0x000000060f0f7c24 */ /* 0x000fc8000f8e020e */
[----:B0-----:R-:W-:-:S04]  /*d230*/  @P1 IMAD R12, R13, R20, R10 ;  /* 0x000000140d0c1224 */ /* 0x001fc800078e020a */
[----:B------:R-:W-:-:S05]  /*d240*/  IMAD R12, R19, UR7, R12 ;  /* 0x00000007130c7c24 */ /* 0x000fca000f8e020c */
[----:B------:R-:W-:Y:S02]  /*d250*/  SEL R22, R15, R12, !P1 ;  /* 0x0000000c0f167207 */ /* 0x000fe40004800000 */
[----:B------:R-:W-:-:S07]  /*d260*/  SEL R19, R12, R15, !P1 ;  /* 0x0000000f0c137207 */ /* 0x000fce0004800000 */
.L_x_224:
[----:B------:R-:W-:Y:S05]  /*d270*/  BSYNC B1 ;  /* 0x0000000000017941 */ /* 0x000fea0003800000 */
.L_x_223:
[----:B------:R-:W-:-:S13]  /*d280*/  LOP3.LUT P1, RZ, R3, 0xff, RZ, 0xc0, !PT ;  /* 0x000000ff03ff7812 */ /* 0x000fda000782c0ff */
[----:B------:R-:W-:Y:S05]  /*d290*/  @P1 BRA `(.L_x_227) ;  /* 0xfffffff000f01947 */ /* 0x000fea000383ffff */
[----:B------:R-:W-:Y:S05]  /*d2a0*/  BSYNC B0 ;  /* 0x0000000000007941 */ /* 0x000fea0003800000 */
.L_x_215:
[----:B------:R-:W-:-:S03]  /*d2b0*/  UMOV UR6, 0xffffffff ;  /* 0xffffffff00067882 */ /* 0x000fc60000000000 */
[----:B------:R-:W-:Y:S05]  /*d2c0*/  BRA.DIV UR6, `(.L_x_228) ;  /* 0x00000006061c7947 */ /* 0x000fea000b800000 */
[----:B------:R-:W-:-:S13]  /*d2d0*/  ELECT P6, URZ, PT ;  /* 0x00000000003f782f */ /* 0x000fda00038c0000 */
.L_x_243:
[----:B------:R-:W-:Y:S04]  /*d2e0*/  BSSY B0, `(.L_x_229) ;  /* 0x0000022000007945 */ /* 0x000fe80003800000 */
[----:B------:R-:W-:Y:S05]  /*d2f0*/  @!P6 BRA `(.L_x_230) ;  /* 0x000000000080e947 */ /* 0x000fea0003800000 */
[----:B------:R-:W-:-:S04]  /*d300*/  LOP3.LUT R16, R16, 0x2, RZ, 0xfc, !PT ;  /* 0x0000000210107812 */ /* 0x000fc800078efcff */
[----:B------:R-:W-:-:S13]  /*d310*/  ISETP.NE.AND P0, PT, R16, 0x3, PT ;  /* 0x000000031000780c */ /* 0x000fda0003f05270 */
[----:B------:R-:W-:Y:S05]  /*d320*/  @!P0 BRA `(.L_x_231) ;  /* 0x0000000000048947 */ /* 0x000fea0003800000 */
[----:B------:R-:W-:Y:S01]  /*d330*/  BPT.TRAP 0x1 ;  /* 0x000000040000795c */ /* 0x000fe20000300000 */
.L_x_231:
[----:B------:R-:W0:Y:S01]  /*d340*/  S2R R3, SR_CgaCtaId ;  /* 0x0000000000037919 */ /* 0x000e220000008800 */
[----:B------:R-:W-:Y:S02]  /*d350*/  MOV R2, 0x400 ;  /* 0x0000040000027802 */ /* 0x000fe40000000f00 */
[----:B------:R-:W-:Y:S02]  /*d360*/  SHF.L.U32 R4, R0, 0x1f, RZ ;  /* 0x0000001f00047819 */ /* 0x000fe400000006ff */
[----:B0-----:R-:W-:-:S05]  /*d370*/  LEA R2, R3, R2, 0x18 ;  /* 0x0000000203027211 */ /* 0x001fca00078ec0ff */
[----:B------:R-:W-:-:S04]  /*d380*/  VIADD R2, R2, 0x18 ;  /* 0x0000001802027836 */ /* 0x000fc80000000000 */
[C---:B------:R-:W-:Y:S02]  /*d390*/  IMAD R9, R7.reuse, 0x8, R2 ;  /* 0x0000000807097824 */ /* 0x040fe400078e0202 */
[----:B------:R-:W-:Y:S02]  /*d3a0*/  VIADD R7, R7, 0x1 ;  /* 0x0000000107077836 */ /* 0x000fe40000000000 */
[----:B------:R-:W0:Y:S03]  /*d3b0*/  SYNCS.PHASECHK.TRANS64.TRYWAIT P0, [R9+URZ], R4 ;  /* 0x00000004090075a7 */ /* 0x000e26000800017f */
[----:B------:R-:W-:-:S04]  /*d3c0*/  ISETP.NE.AND P1, PT, R7, 0x3, PT ;  /* 0x000000030700780c */ /* 0x000fc80003f25270 */
[----:B------:R-:W-:Y:S02]  /*d3d0*/  SEL R3, RZ, 0x1, P1 ;  /* 0x00000001ff037807 */ /* 0x000fe40000800000 */
[----:B------:R-:W-:Y:S02]  /*d3e0*/  SEL R7, R7, RZ, P1 ;  /* 0x000000ff07077207 */ /* 0x000fe40000800000 */
[----:B------:R-:W-:-:S03]  /*d3f0*/  LOP3.LUT R11, R0, R3, RZ, 0x3c, !PT ;  /* 0x00000003000b7212 */ /* 0x000fc600078e3cff */
[----:B------:R-:W-:Y:S01]  /*d400*/  IMAD R6, R7, 0x8, R2 ;  /* 0x0000000807067824 */ /* 0x000fe200078e0202 */
[----:B------:R-:W-:Y:S01]  /*d410*/  SHF.L.U32 R5, R11, 0x1f, RZ ;  /* 0x0000001f0b057819 */ /* 0x000fe200000006ff */
[----:B0-----:R-:W-:Y:S06]  /*d420*/  @!P0 BRA `(.L_x_232) ;  /* 0x0000000000e48947 */ /* 0x001fec0003800000 */
.L_x_244:
[----:B------:R-:W1:Y:S01]  /*d430*/  SYNCS.PHASECHK.TRANS64.TRYWAIT P0, [R6+URZ], R5 ;  /* 0x00000005060075a7 */ /* 0x000e62000800017f */
[----:B------:R-:W-:-:S05]  /*d440*/  VIADD R0, R7, 0x1 ;  /* 0x0000000107007836 */ /* 0x000fca0000000000 */
[----:B------:R-:W-:-:S04]  /*d450*/  ISETP.NE.AND P1, PT, R0, 0x3, PT ;  /* 0x000000030000780c */ /* 0x000fc80003f25270 */
[----:B0-----:R-:W-:Y:S02]  /*d460*/  SEL R4, RZ, 0x1, P1 ;  /* 0x00000001ff047807 */ /* 0x001fe40000800000 */
[----:B------:R-:W-:Y:S02]  /*d470*/  SEL R3, R0, RZ, P1 ;  /* 0x000000ff00037207 */ /* 0x000fe40000800000 */
[----:B------:R-:W-:Y:S01]  /*d480*/  LOP3.LUT R0, R11, R4, RZ, 0x3c, !PT ;  /* 0x000000040b007212 */ /* 0x000fe200078e3cff */
[----:B-1----:R-:W-:Y:S06]  /*d490*/  @!P0 BRA `(.L_x_233) ;  /* 0x0000000000dc8947 */ /* 0x002fec0003800000 */
.L_x_245:
[----:B------:R-:W-:Y:S01]  /*d4a0*/  IMAD R3, R3, 0x8, R2 ;  /* 0x0000000803037824 */ /* 0x000fe200078e0202 */
[----:B------:R-:W-:-:S07]  /*d4b0*/  SHF.L.U32 R0, R0, 0x1f, RZ ;  /* 0x0000001f00007819 */ /* 0x000fce00000006ff */
.L_x_234:
[----:B-1----:R1:W2:Y:S02]  /*d4c0*/  SYNCS.PHASECHK.TRANS64.TRYWAIT P0, [R3+URZ], R0 ;  /* 0x00000000030075a7 */ /* 0x0022a4000800017f */
[----:B--2---:R-:W-:Y:S05]  /*d4d0*/  @!P0 NANOSLEEP.SYNCS 0x989680 ;  /* 0x009896800000895d */ /* 0x004fea0003900000 */
[----:B------:R-:W2:Y:S02]  /*d4e0*/  @!P0 SYNCS.PHASECHK.TRANS64 P0, [R3+URZ], R0 ;  /* 0x00000000030085a7 */ /* 0x000ea4000800007f */
[----:B--2---:R-:W-:Y:S05]  /*d4f0*/  @!P0 BRA `(.L_x_234) ;  /* 0xfffffffc00f08947 */ /* 0x004fea000383ffff */
.L_x_230:
[----:B------:R-:W-:Y:S05]  /*d500*/  BSYNC B0 ;  /* 0x0000000000007941 */ /* 0x000fea0003800000 */
.L_x_229:
[----:B------:R-:W-:Y:S05]  /*d510*/  EXIT ;  /* 0x000000000000794d */ /* 0x000fea0003800000 */
.L_x_19:
[----:B-1----:R1:W2:Y:S02]  /*d520*/  SYNCS.PHASECHK.TRANS64.TRYWAIT P0, [R121+URZ], R0 ;  /* 0x00000000790075a7 */ /* 0x0022a4000800017f */
[----:B--2---:R-:W-:Y:S05]  /*d530*/  @!P0 NANOSLEEP.SYNCS 0x989680 ;  /* 0x009896800000895d */ /* 0x004fea0003900000 */
[----:B------:R-:W2:Y:S02]  /*d540*/  @!P0 SYNCS.PHASECHK.TRANS64 P0, [R121+URZ], R0 ;  /* 0x00000000790085a7 */ /* 0x000ea4000800007f */
[----:B--2---:R-:W-:Y:S05]  /*d550*/  @!P0 BRA `(.L_x_19) ;  /* 0xfffffffc00f08947 */ /* 0x004fea000383ffff */
[----:B------:R-:W-:Y:S05]  /*d560*/  BRA `(.L_x_235) ;  /* 0xffffff4000547947 */ /* 0x000fea000383ffff */
.L_x_24:
[----:B--2---:R2:W3:Y:S02]  /*d570*/  SYNCS.PHASECHK.TRANS64.TRYWAIT P1, [R3+URZ], R0 ;  /* 0x00000000030075a7 */ /* 0x0044e4000802017f */
[----:B---3--:R-:W-:Y:S05]  /*d580*/  @!P1 NANOSLEEP.SYNCS 0x989680 ;  /* 0x009896800000995d */ /* 0x008fea0003900000 */
[----:B------:R-:W3:Y:S02]  /*d590*/  @!P1 SYNCS.PHASECHK.TRANS64 P1, [R3+URZ], R0 ;  /* 0x00000000030095a7 */ /* 0x000ee4000802007f */
[----:B---3--:R-:W-:Y:S05]  /*d5a0*/  @!P1 BRA `(.L_x_24) ;  /* 0xfffffffc00f09947 */ /* 0x008fea000383ffff */
[----:B------:R-:W-:Y:S05]  /*d5b0*/  BRA `(.L_x_23) ;  /* 0xffffff4000c07947 */ /* 0x000fea000383ffff */
.L_x_29:
[----:B--2---:R-:W-:-:S04]  /*d5c0*/  IMAD.U32 R5, RZ, RZ, UR4 ;  /* 0x00000004ff057e24 */ /* 0x004fc8000f8e00ff */
[----:B------:R2:W3:Y:S03]  /*d5d0*/  SYNCS.PHASECHK.TRANS64.TRYWAIT P1, [R5+URZ], R4 ;  /* 0x00000004050075a7 */ /* 0x0004e6000802017f */
[----:B---3--:R-:W-:Y:S05]  /*d5e0*/  @!P1 NANOSLEEP.SYNCS 0x989680 ;  /* 0x009896800000995d */ /* 0x008fea0003900000 */
[----:B------:R-:W3:Y:S02]  /*d5f0*/  @!P1 SYNCS.PHASECHK.TRANS64 P1, [R5+URZ], R4 ;  /* 0x00000004050095a7 */ /* 0x000ee4000802007f */
[----:B---3--:R-:W-:Y:S05]  /*d600*/  @!P1 BRA `(.L_x_29) ;  /* 0xfffffffc00ec9947 */ /* 0x008fea000383ffff */
[----:B------:R-:W-:Y:S05]  /*d610*/  BRA `(.L_x_28) ;  /* 0xffffff6400807947 */ /* 0x000fea000383ffff */
.L_x_35:
[----:B-1----:R1:W2:Y:S02]  /*d620*/  SYNCS.PHASECHK.TRANS64.TRYWAIT P0, [R121+URZ+0x10], R0 ;  /* 0x00001000790075a7 */ /* 0x0022a4000800017f */
[----:B--2---:R-:W-:Y:S05]  /*d630*/  @!P0 NANOSLEEP.SYNCS 0x989680 ;  /* 0x009896800000895d */ /* 0x004fea0003900000 */
[----:B------:R-:W2:Y:S02]  /*d640*/  @!P0 SYNCS.PHASECHK.TRANS64 P0, [R121+URZ+0x10], R0 ;  /* 0x00001000790085a7 */ /* 0x000ea4000800007f */
[----:B--2---:R-:W-:Y:S05]  /*d650*/  @!P0 BRA `(.L_x_35) ;  /* 0xfffffffc00f08947 */ /* 0x004fea000383ffff */
[----:B------:R-:W-:Y:S05]  /*d660*/  BRA `(.L_x_236) ;  /* 0xffffff8800bc7947 */ /* 0x000fea000383ffff */
.L_x_216:
[----:B------:R-:W-:Y:S01]  /*d670*/  BSSY B1, `(.L_x_237) ;  /* 0x0000006000017945 */ /* 0x000fe20003800000 */
[----:B------:R-:W-:-:S07]  /*d680*/  IMAD.MOV.U32 R15, RZ, RZ, -0x1 ;  /* 0xffffffffff0f7424 */ /* 0x000fce00078e00ff */
[----:B-----5:R-:W-:Y:S05]  /*d690*/  WARPSYNC.COLLECTIVE R15, `(.L_x_238) ;  /* 0x000000000f0c7348 */ /* 0x020fea0003c00000 */
[----:B------:R-:W-:Y:S02]  /*d6a0*/  ELECT P6, UR62, PT ;  /* 0x00000000003e782f */ /* 0x000fe400038c0000 */
[----:B------:R-:W-:Y:S01]  /*d6b0*/  MOV R14, UR62 ;  /* 0x0000003e000e7c02 */ /* 0x000fe20008000f00 */
[----:B-----5:R-:W-:Y:S10]  /*d6c0*/  ENDCOLLECTIVE ;  /* 0x000000000000791b */ /* 0x020ff40003800000 */
.L_x_238:
[----:B------:R-:W-:Y:S05]  /*d6d0*/  BSYNC B1 ;  /* 0x0000000000017941 */ /* 0x000fea0003800000 */
.L_x_237:
[----:B------:R-:W-:Y:S05]  /*d6e0*/  BRA `(.L_x_239) ;  /* 0xffffffec00e87947 */ /* 0x000fea000383ffff */
.L_x_219:
[----:B-1----:R1:W2:Y:S02]  /*d6f0*/  SYNCS.PHASECHK.TRANS64.TRYWAIT P1, [R12+URZ+0x18], R5 ;  /* 0x000018050c0075a7 */ /* 0x0022a4000802017f */
[----:B--2---:R-:W-:Y:S05]  /*d700*/  @!P1 NANOSLEEP.SYNCS 0x989680 ;  /* 0x009896800000995d */ /* 0x004fea0003900000 */
[----:B------:R-:W2:Y:S02]  /*d710*/  @!P1 SYNCS.PHASECHK.TRANS64 P1, [R12+URZ+0x18], R5 ;  /* 0x000018050c0095a7 */ /* 0x000ea4000802007f */
[----:B--2---:R-:W-:Y:S05]  /*d720*/  @!P1 BRA `(.L_x_219) ;  /* 0xfffffffc00f09947 */ /* 0x004fea000383ffff */
[----:B------:R-:W-:Y:S05]  /*d730*/  BRA `(.L_x_240) ;  /* 0xfffffff000207947 */ /* 0x000fea000383ffff */
.L_x_228:
[----:B------:R-:W-:Y:S01]  /*d740*/  BSSY B0, `(.L_x_241) ;  /* 0x0000006000007945 */ /* 0x000fe20003800000 */
[----:B------:R-:W-:-:S07]  /*d750*/  IMAD.MOV.U32 R15, RZ, RZ, -0x1 ;  /* 0xffffffffff0f7424 */ /* 0x000fce00078e00ff */
[----:B-----5:R-:W-:Y:S05]  /*d760*/  WARPSYNC.COLLECTIVE R15, `(.L_x_242) ;  /* 0x000000000f0c7348 */ /* 0x020fea0003c00000 */
[----:B------:R-:W-:Y:S02]  /*d770*/  ELECT P6, UR62, PT ;  /* 0x00000000003e782f */ /* 0x000fe400038c0000 */
[----:B------:R-:W-:Y:S01]  /*d780*/  MOV R14, UR62 ;  /* 0x0000003e000e7c02 */ /* 0x000fe20008000f00 */
[----:B-----5:R-:W-:Y:S10]  /*d790*/  ENDCOLLECTIVE ;  /* 0x000000000000791b */ /* 0x020ff40003800000 */
.L_x_242:
[----:B------:R-:W-:Y:S05]  /*d7a0*/  BSYNC B0 ;  /* 0x0000000000007941 */ /* 0x000fea0003800000 */
.L_x_241:
[----:B------:R-:W-:Y:S05]  /*d7b0*/  BRA `(.L_x_243) ;  /* 0xfffffff800c87947 */ /* 0x000fea000383ffff */
.L_x_232:
[----:B0-----:R0:W1:Y:S02]  /*d7c0*/  SYNCS.PHASECHK.TRANS64.TRYWAIT P0, [R9+URZ], R4 ;  /* 0x00000004090075a7 */ /* 0x001064000800017f */
[----:B-1----:R-:W-:Y:S05]  /*d7d0*/  @!P0 NANOSLEEP.SYNCS 0x989680 ;  /* 0x009896800000895d */ /* 0x002fea0003900000 */
[----:B------:R-:W1:Y:S02]  /*d7e0*/  @!P0 SYNCS.PHASECHK.TRANS64 P0, [R9+URZ], R4 ;  /* 0x00000004090085a7 */ /* 0x000e64000800007f */
[----:B-1----:R-:W-:Y:S05]  /*d7f0*/  @!P0 BRA `(.L_x_232) ;  /* 0xfffffffc00f08947 */ /* 0x002fea000383ffff */
[----:B------:R-:W-:Y:S05]  /*d800*/  BRA `(.L_x_244) ;  /* 0xfffffffc00087947 */ /* 0x000fea000383ffff */
.L_x_233:
[----:B0-----:R0:W1:Y:S02]  /*d810*/  SYNCS.PHASECHK.TRANS64.TRYWAIT P0, [R6+URZ], R5 ;  /* 0x00000005060075a7 */ /* 0x001064000800017f */
[----:B-1----:R-:W-:Y:S05]  /*d820*/  @!P0 NANOSLEEP.SYNCS 0x989680 ;  /* 0x009896800000895d */ /* 0x002fea0003900000 */
[----:B------:R-:W1:Y:S02]  /*d830*/  @!P0 SYNCS.PHASECHK.TRANS64 P0, [R6+URZ], R5 ;  /* 0x00000005060085a7 */ /* 0x000e64000800007f */
[----:B-1----:R-:W-:Y:S05]  /*d840*/  @!P0 BRA `(.L_x_233) ;  /* 0xfffffffc00f08947 */ /* 0x002fea000383ffff */
[----:B------:R-:W-:Y:S05]  /*d850*/  BRA `(.L_x_245) ;  /* 0xfffffffc00107947 */ /* 0x000fea000383ffff */
.L_x_246:
[----:B------:R-:W-:-:S00]  /*d860*/  BRA `(.L_x_246) ;  /* 0xfffffffc00fc7947 */ /* 0x000fc0000383ffff */
[----:B------:R-:W-:-:S00]  /*d870*/  NOP ;  /* 0x0000000000007918 */ /* 0x000fc00000000000 */
        /* <DEDUP_REMOVED lines=8> */
.L_x_247:


//--------------------- .nv.global.init           --------------------------
	.section	.nv.global.init,"aw",@progbits
.nv.global.init:
	.type		$str$22,@object
	.size		$str$22,($str$23 - $str$22)
$str$22:
        /*0000*/ 	.byte	0x6b, 0x5f, 0x74, 0x69, 0x6c, 0x65, 0x5f, 0x63, 0x6f, 0x75, 0x6e, 0x74, 0x20, 0x3e, 0x3d, 0x20
        /*0010*/ 	.byte	0x31, 0x00
	.type		$str$23,@object
	.size		$str$23,(__unnamed_1 - $str$23)
$str$23:
        /*0012*/ 	.byte	0x2f, 0x74, 0x6d, 0x70, 0x2f, 0x63, 0x75, 0x74, 0x6c, 0x61, 0x73, 0x73, 0x5f, 0x73, 0x77, 0x65
        /*0022*/ 	.byte	0x65, 0x70, 0x5f, 0x73, 0x72, 0x63, 0x2f, 0x69, 0x6e, 0x63, 0x6c, 0x75, 0x64, 0x65, 0x2f, 0x63
        /*0032*/ 	.byte	0x75, 0x74, 0x6c, 0x61, 0x73, 0x73, 0x2f, 0x67, 0x65, 0x6d, 0x6d, 0x2f, 0x63, 0x6f, 0x6c, 0x6c
        /*0042*/ 	.byte	0x65, 0x63, 0x74, 0x69, 0x76, 0x65, 0x2f, 0x73, 0x6d, 0x39, 0x30, 0x5f, 0x6d, 0x6d, 0x61, 0x5f
        /*0052*/ 	.byte	0x74, 0x6d, 0x61, 0x5f, 0x67, 0x6d, 0x6d, 0x61, 0x5f, 0x73, 0x73, 0x5f, 0x77, 0x61, 0x72, 0x70
        /*0062*/ 	.byte	0x73, 0x70, 0x65, 0x63, 0x69, 0x61, 0x6c, 0x69, 0x7a, 0x65, 0x64, 0x2e, 0x68, 0x70, 0x70, 0x00
	.type		__unnamed_1,@object
	.size		__unnamed_1,(.L_0 - __unnamed_1)
__unnamed_1:
        /*0072*/ 	.byte	0x76, 0x6f, 0x69, 0x64, 0x20, 0x63, 0x75, 0x74, 0x6c, 0x61, 0x73, 0x73, 0x3a, 0x3a, 0x67, 0x65
        /* <DEDUP_REMOVED lines=180> */
        /*0bc2*/ 	.byte	0x00
.L_0:


//--------------------- .nv.shared._ZN7cutlass13device_kernelINS_4gemm6kernel13GemmUniversalIN4cute5tupleIJiiiiEEENS1_10collective13CollectiveMmaINS1_34MainloopSm90TmaGmmaWarpSpecializedILi3ENS5_IJNS4_1CILi2EEENSA_ILi1EEESC_EEENS1_32KernelTmaWarpSpecializedPingpongEEENS5_IJNSA_ILi64EEENSA_ILi176EEENSA_ILi128EEEEEENS_6half_tENS5_IJlSC_lEEESK_SL_NS4_8TiledMMAINS4_8MMA_AtomIJNS4_4SM904GMMA25MMA_64x16x16_F32F16F16_SSILNSP_5MajorE0ELSR_0ELNSP_7ScaleInE1ELSS_1EEEEEENS4_6LayoutINS5_IJSC_SC_SC_EEENS5_IJNSA_ILi0EEESX_SX_EEEEENS5_IJNS4_10UnderscoreES10_S10_EEEEENS4_13SM90_TMA_LOADENS4_14ComposedLayoutINS4_7SwizzleILi3ELi4ELi3EEENS4_18smem_ptr_flag_bitsILi16EEENSV_INS5_IJNSA_ILi8EEESG_EEENS5_IJSG_SC_EEEEEEEvNS4_8identityENS4_23SM90_TMA_LOAD_MULTICASTES1D_vS1E_EENS_8epilogue10collective6detail29Sm90TmaWarpSpecializedAdapterINS1I_15DefaultEpilogueISK_SL_SL_NS1H_6thread17LinearCombinationISK_Li1EffLNS1M_9ScaleType4KindE0ELNS_15FloatRoundStyleE2ESK_EENS1_15EpilogueDefaultEEEEEvvEEEEvNT_6ParamsE --------------------------
	.section	.nv.shared._ZN7cutlass13device_kernelINS_4gemm6kernel13GemmUniversalIN4cute5tupleIJiiiiEEENS1_10collective13CollectiveMmaINS1_34MainloopSm90TmaGmmaWarpSpecializedILi3ENS5_IJNS4_1CILi2EEENSA_ILi1EEESC_EEENS1_32KernelTmaWarpSpecializedPingpongEEENS5_IJNSA_ILi64EEENSA_ILi176EEENSA_ILi128EEEEEENS_6half_tENS5_IJlSC_lEEESK_SL_NS4_8TiledMMAINS4_8MMA_AtomIJNS4_4SM904GMMA25MMA_64x16x16_F32F16F16_SSILNSP_5MajorE0ELSR_0ELNSP_7ScaleInE1ELSS_1EEEEEENS4_6LayoutINS5_IJSC_SC_SC_EEENS5_IJNSA_ILi0EEESX_SX_EEEEENS5_IJNS4_10UnderscoreES10_S10_EEEEENS4_13SM90_TMA_LOADENS4_14ComposedLayoutINS4_7SwizzleILi3ELi4ELi3EEENS4_18smem_ptr_flag_bitsILi16EEENSV_INS5_IJNSA_ILi8EEESG_EEENS5_IJSG_SC_EEEEEEEvNS4_8identityENS4_23SM90_TMA_LOAD_MULTICASTES1D_vS1E_EENS_8epilogue10collective6detail29Sm90TmaWarpSpecializedAdapterINS1I_15DefaultEpilogueISK_SL_SL_NS1H_6thread17LinearCombinationISK_Li1EffLNS1M_9ScaleType4KindE0ELNS_15FloatRoundStyleE2ESK_EENS1_15EpilogueDefaultEEEEEvvEEEEvNT_6ParamsE,"aw",@nobits
	.sectionflags	@""
	.align	16
	.zero		1024


//--------------------- .nv.shared.reserved.0     --------------------------
	.section	.nv.shared.reserved.0,"aw",@nobits
	.weak		__nv_reservedSMEM_offset_0_alias
	.size		__nv_reservedSMEM_offset_0_alias, 0, 0
	.other		__nv_reservedSMEM_offset_0_alias,@"STO_CUDA_RESERVED_SHARED STV_DEFAULT"
__nv_reservedSMEM_offset_0_alias:
	.zero		0


//--------------------- .nv.global                --------------------------
	.section	.nv.global,"aw",@nobits
.nv.global:
	.type		_ZN39_INTERNAL_5597c26f_4_k_cu_d0948122_78764cute1_E,@object
	.size		_ZN39_INTERNAL_5597c26f_4_k_cu_d0948122_78764cute1_E,(_ZN39_INTERNAL_5597c26f_4_k_cu_d0948122_78764cuda3std3__45__cpo6cbeginE - _ZN39_INTERNAL_5597c26f_4_k_cu_d0948122_78764cute1_E)
_ZN39_INTERNAL_5597c26f_4_k_cu_d0948122_78764cute1_E:
	.zero		1
	.type		_ZN39_INTERNAL_5597c26f_4_k_cu_d0948122_78764cuda3std3__45__cpo6cbeginE,@object
	.size		_ZN39_INTERNAL_5597c26f_4_k_cu_d0948122_78764cuda3std3__45__cpo6cbeginE,(_ZN39_INTERNAL_5597c26f_4_k_cu_d0948122_78764cuda3std3__48in_placeE - _ZN39_INTERNAL_5597c26f_4_k_cu_d0948122_78764cuda3std3__45__cpo6cbeginE)
_ZN39_INTERNAL_5597c26f_4_k_cu_d0948122_78764cuda3std3__45__cpo6cbeginE:
	.zero		1
	.type		_ZN39_INTERNAL_5597c26f_4_k_cu_d0948122_78764cuda3std3__48in_placeE,@object
	.size		_ZN39_INTERNAL_5597c26f_4_k_cu_d0948122_78764cuda3std3__48in_placeE,(_ZN39_INTERNAL_5597c26f_4_k_cu_d0948122_78764cuda3std6ranges3__45__cpo9iter_moveE - _ZN39_INTERNAL_5597c26f_4_k_cu_d0948122_78764cuda3std3__48in_placeE)
_ZN39_INTERNAL_5597c26f_4_k_cu_d0948122_78764cuda3std3__48in_placeE:
	.zero		1
	.type		_ZN39_INTERNAL_5597c26f_4_k_cu_d0948122_78764cuda3std6ranges3__45__cpo9iter_moveE,@object
	.size		_ZN39_INTERNAL_5597c26f_4_k_cu_d0948122_78764cuda3std6ranges3__45__cpo9iter_moveE,(_ZN39_INTERNAL_5597c26f_4_k_cu_d0948122_78764cuda3std3__45__cpo5beginE - _ZN39_INTERNAL_5597c26f_4_k_cu_d0948122_78764cuda3std6ranges3__45__cpo9iter_moveE)
_ZN39_INTERNAL_5597c26f_4_k_cu_d0948122_78764cuda3std6ranges3__45__cpo9iter_moveE:
	.zero		1
	.type		_ZN39_INTERNAL_5597c26f_4_k_cu_d0948122_78764cuda3std3__45__cpo5beginE,@object
	.size		_ZN39_INTERNAL_5597c26f_4_k_cu_d0948122_78764cuda3std3__45__cpo5beginE,(_ZN39_INTERNAL_5597c26f_4_k_cu_d0948122_78764cuda3std3__441_GLOBAL__N__5597c26f_4_k_cu_d0948122_78766ignoreE - _ZN39_INTERNAL_5597c26f_4_k_cu_d0948122_78764cuda3std3__45__cpo5beginE)
_ZN39_INTERNAL_5597c26f_4_k_cu_d0948122_78764cuda3std3__45__cpo5beginE:
	.zero		1
	.type		_ZN39_INTERNAL_5597c26f_4_k_cu_d0948122_78764cuda3std3__441_GLOBAL__N__5597c26f_4_k_cu_d0948122_78766ignoreE,@object
	.size		_ZN39_INTERNAL_5597c26f_4_k_cu_d0948122_78764cuda3std3__441_GLOBAL__N__5597c26f_4_k_cu_d0948122_78766ignoreE,(_ZN39_INTERNAL_5597c26f_4_k_cu_d0948122_78764cute7productE - _ZN39_INTERNAL_5597c26f_4_k_cu_d0948122_78764cuda3std3__441_GLOBAL__N__5597c26f_4_k_cu_d0948122_78766ignoreE)
_ZN39_INTERNAL_5597c26f_4_k_cu_d0948122_78764cuda3std3__441_GLOBAL__N__5597c26f_4_k_cu_d0948122_78766ignoreE:
	.zero		1
	.type		_ZN39_INTERNAL_5597c26f_4_k_cu_d0948122_78764cute7productE,@object
	.size		_ZN39_INTERNAL_5597c26f_4_k_cu_d0948122_78764cute7productE,(_ZN39_INTERNAL_5597c26f_4_k_cu_d0948122_78764cuda3std3__45__cpo3endE - _ZN39_INTERNAL_5597c26f_4_k_cu_d0948122_78764cute7productE)
_ZN39_INTERNAL_5597c26f_4_k_cu_d0948122_78764cute7productE:
	.zero		1
	.type		_ZN39_INTERNAL_5597c26f_4_k_cu_d0948122_78764cuda3std3__45__cpo3endE,@object
	.size		_ZN39_INTERNAL_5597c26f_4_k_cu_d0948122_78764cuda3std3__45__cpo3endE,(_ZN39_INTERNAL_5597c26f_4_k_cu_d0948122_78764cuda3std3__419piecewise_constructE - _ZN39_INTERNAL_5597c26f_4_k_cu_d0948122_78764cuda3std3__45__cpo3endE)
_ZN39_INTERNAL_5597c26f_4_k_cu_d0948122_78764cuda3std3__45__cpo3endE:
	.zero		1
	.type		_ZN39_INTERNAL_5597c26f_4_k_cu_d0948122_78764cuda3std3__419piecewise_constructE,@object
	.size		_ZN39_INTERNAL_5597c26f_4_k_cu_d0948122_78764cuda3std3__419piecewise_constructE,(_ZN39_INTERNAL_5597c26f_4_k_cu_d0948122_78764cuda3std3__45__cpo4cendE - _ZN39_INTERNAL_5597c26f_4_k_cu_d0948122_78764cuda3std3__419piecewise_constructE)
_ZN39_INTERNAL_5597c26f_4_k_cu_d0948122_78764cuda3std3__419piecewise_constructE:
	.zero		1
	.type		_ZN39_INTERNAL_5597c26f_4_k_cu_d0948122_78764cuda3std3__45__cpo4cendE,@object
	.size		_ZN39_INTERNAL_5597c26f_4_k_cu_d0948122_78764cuda3std3__45__cpo4cendE,(_ZN39_INTERNAL_5597c26f_4_k_cu_d0948122_78764cuda3std6ranges3__45__cpo4swapE - _ZN39_INTERNAL_5597c26f_4_k_cu_d0948122_78764cuda3std3__45__cpo4cendE)
_ZN39_INTERNAL_5597c26f_4_k_cu_d0948122_78764cuda3std3__45__cpo4cendE:
	.zero		1
	.type		_ZN39_INTERNAL_5597c26f_4_k_cu_d0948122_78764cuda3std6ranges3__45__cpo4swapE,@object
	.size		_ZN39_INTERNAL_5597c26f_4_k_cu_d0948122_78764cuda3std6ranges3__45__cpo4swapE,(.L_8 - _ZN39_INTERNAL_5597c26f_4_k_cu_d0948122_78764cuda3std6ranges3__45__cpo4swapE)
_ZN39_INTERNAL_5597c26f_4_k_cu_d0948122_78764cuda3std6ranges3__45__cpo4swapE:
	.zero		1
.L_8:


//--------------------- .nv.constant0._ZN7cutlass13device_kernelINS_4gemm6kernel13GemmUniversalIN4cute5tupleIJiiiiEEENS1_10collective13CollectiveMmaINS1_34MainloopSm90TmaGmmaWarpSpecializedILi3ENS5_IJNS4_1CILi2EEENSA_ILi1EEESC_EEENS1_32KernelTmaWarpSpecializedPingpongEEENS5_IJNSA_ILi64EEENSA_ILi176EEENSA_ILi128EEEEEENS_6half_tENS5_IJlSC_lEEESK_SL_NS4_8TiledMMAINS4_8MMA_AtomIJNS4_4SM904GMMA25MMA_64x16x16_F32F16F16_SSILNSP_5MajorE0ELSR_0ELNSP_7ScaleInE1ELSS_1EEEEEENS4_6LayoutINS5_IJSC_SC_SC_EEENS5_IJNSA_ILi0EEESX_SX_EEEEENS5_IJNS4_10UnderscoreES10_S10_EEEEENS4_13SM90_TMA_LOADENS4_14ComposedLayoutINS4_7SwizzleILi3ELi4ELi3EEENS4_18smem_ptr_flag_bitsILi16EEENSV_INS5_IJNSA_ILi8EEESG_EEENS5_IJSG_SC_EEEEEEEvNS4_8identityENS4_23SM90_TMA_LOAD_MULTICASTES1D_vS1E_EENS_8epilogue10collective6detail29Sm90TmaWarpSpecializedAdapterINS1I_15DefaultEpilogueISK_SL_SL_NS1H_6thread17LinearCombinationISK_Li1EffLNS1M_9ScaleType4KindE0ELNS_15FloatRoundStyleE2ESK_EENS1_15EpilogueDefaultEEEEEvvEEEEvNT_6ParamsE --------------------------
	.section	.nv.constant0._ZN7cutlass13device_kernelINS_4gemm6kernel13GemmUniversalIN4cute5tupleIJiiiiEEENS1_10collective13CollectiveMmaINS1_34MainloopSm90TmaGmmaWarpSpecializedILi3ENS5_IJNS4_1CILi2EEENSA_ILi1EEESC_EEENS1_32KernelTmaWarpSpecializedPingpongEEENS5_IJNSA_ILi64EEENSA_ILi176EEENSA_ILi128EEEEEENS_6half_tENS5_IJlSC_lEEESK_SL_NS4_8TiledMMAINS4_8MMA_AtomIJNS4_4SM904GMMA25MMA_64x16x16_F32F16F16_SSILNSP_5MajorE0ELSR_0ELNSP_7ScaleInE1ELSS_1EEEEEENS4_6LayoutINS5_IJSC_SC_SC_EEENS5_IJNSA_ILi0EEESX_SX_EEEEENS5_IJNS4_10UnderscoreES10_S10_EEEEENS4_13SM90_TMA_LOADENS4_14ComposedLayoutINS4_7SwizzleILi3ELi4ELi3EEENS4_18smem_ptr_flag_bitsILi16EEENSV_INS5_IJNSA_ILi8EEESG_EEENS5_IJSG_SC_EEEEEEEvNS4_8identityENS4_23SM90_TMA_LOAD_MULTICASTES1D_vS1E_EENS_8epilogue10collective6detail29Sm90TmaWarpSpecializedAdapterINS1I_15DefaultEpilogueISK_SL_SL_NS1H_6thread17LinearCombinationISK_Li1EffLNS1M_9ScaleType4KindE0ELNS_15FloatRoundStyleE2ESK_EENS1_15EpilogueDefaultEEEEEvvEEEEvNT_6ParamsE,"a",@progbits
	.sectionflags	@""
	.align	4
.nv.constant0._ZN7cutlass13device_kernelINS_4gemm6kernel13GemmUniversalIN4cute5tupleIJiiiiEEENS1_10collective13CollectiveMmaINS1_34MainloopSm90TmaGmmaWarpSpecializedILi3ENS5_IJNS4_1CILi2EEENSA_ILi1EEESC_EEENS1_32KernelTmaWarpSpecializedPingpongEEENS5_IJNSA_ILi64EEENSA_ILi176EEENSA_ILi128EEEEEENS_6half_tENS5_IJlSC_lEEESK_SL_NS4_8TiledMMAINS4_8MMA_AtomIJNS4_4SM904GMMA25MMA_64x16x16_F32F16F16_SSILNSP_5MajorE0ELSR_0ELNSP_7ScaleInE1ELSS_1EEEEEENS4_6LayoutINS5_IJSC_SC_SC_EEENS5_IJNSA_ILi0EEESX_SX_EEEEENS5_IJNS4_10UnderscoreES10_S10_EEEEENS4_13SM90_TMA_LOADENS4_14ComposedLayoutINS4_7SwizzleILi3ELi4ELi3EEENS4_18smem_ptr_flag_bitsILi16EEENSV_INS5_IJNSA_ILi8EEESG_EEENS5_IJSG_SC_EEEEEEEvNS4_8identityENS4_23SM90_TMA_LOAD_MULTICASTES1D_vS1E_EENS_8epilogue10collective6detail29Sm90TmaWarpSpecializedAdapterINS1I_15DefaultEpilogueISK_SL_SL_NS1H_6thread17LinearCombinationISK_Li1EffLNS1M_9ScaleType4KindE0ELNS_15FloatRoundStyleE2ESK_EENS1_15EpilogueDefaultEEEEEvvEEEEvNT_6ParamsE:
	.zero		1664


//--------------------- SYMBOLS --------------------------

	.type		.nv.reservedSmem.offset0,@object
	.size		.nv.reservedSmem.offset0,0x4
	.type		__assertfail,@function
